// auto-generated by cutlass_sweep.gemm — config: {"arch": "sm_90", "cluster_m": 2, "cluster_n": 1, "dtype": "fp16", "dtype_b": "fp16", "layout": "nt", "stages": 0, "tile_k": 16, "tile_m": 384, "tile_n": 64}
#include "cutlass/cutlass.h"
#include "cutlass/gemm/collective/collective_builder.hpp"
#include "cutlass/gemm/device/gemm_universal_adapter.h"
#include "cutlass/gemm/kernel/gemm_universal.hpp"
#include "cutlass/epilogue/collective/collective_builder.hpp"

using ElemA = cutlass::half_t;
using ElemB = cutlass::half_t;
using ElemCD = cutlass::half_t;
using Acc  = float;
using TileShape    = cute::Shape<cute::_384, cute::_64, cute::_16>;
using ClusterShape = cute::Shape<cute::_2, cute::_1, cute::_1>;

using CollectiveEpilogue = typename cutlass::epilogue::collective::CollectiveBuilder<
    cutlass::arch::Sm90, cutlass::arch::OpClassTensorOp,
    TileShape, ClusterShape,
    cutlass::epilogue::collective::EpilogueTileAuto,
    Acc, Acc,
    ElemCD, cutlass::layout::RowMajor, 128 / cutlass::sizeof_bits<ElemCD>::value,
    ElemCD, cutlass::layout::RowMajor, 128 / cutlass::sizeof_bits<ElemCD>::value,
    cutlass::epilogue::collective::EpilogueScheduleAuto
  >::CollectiveOp;

using CollectiveMainloop = typename cutlass::gemm::collective::CollectiveBuilder<
    cutlass::arch::Sm90, cutlass::arch::OpClassTensorOp,
    ElemA, cutlass::layout::RowMajor, 128 / cutlass::sizeof_bits<ElemA>::value,
    ElemB, cutlass::layout::ColumnMajor, 128 / cutlass::sizeof_bits<ElemB>::value,
    Acc,
    TileShape, ClusterShape,
    cutlass::gemm::collective::StageCountAutoCarveout<static_cast<int>(sizeof(typename CollectiveEpilogue::SharedStorage))>,
    cutlass::gemm::collective::KernelScheduleAuto
  >::CollectiveOp;

using GemmKernel = cutlass::gemm::kernel::GemmUniversal<
    cute::Shape<int,int,int,int>,
    CollectiveMainloop,
    CollectiveEpilogue
>;
using Gemm = cutlass::gemm::device::GemmUniversalAdapter<GemmKernel>;

// Force the device kernel symbol into the cubin without needing a host main.
auto* _anchor = &cutlass::device_kernel<GemmKernel>;


// ===== COMPILED SASS (sm_90a) =====

	.target	sm_90a

	.elftype	@"ET_EXEC"


//--------------------- .note.nv.tkinfo           --------------------------
	.section	.note.nv.tkinfo,"",@"SHT_NOTE"
	.sectionflags	@"SHF_NOTE_NV_TKINFO"
	.tkinfo
        /*0018*/ 	.word	0x00000002
        /*0030*/ 	.string	""
        /*0030*/ 	.string	"ptxas"
        /*0030*/ 	.string	"Cuda compilation tools, release 13.0, V13.0.88"
        /*0030*/ 	.string	"Build cuda_13.0.r13.0/compiler.36424714_0"
        /*0030*/ 	.string	"-arch sm_90a -m 64 "



//--------------------- .note.nv.cuinfo           --------------------------
	.section	.note.nv.cuinfo,"",@"SHT_NOTE"
	.sectionflags	@"SHF_NOTE_NV_CUINFO"
        /*0018*/ 	.short	0x0002
        /*001a*/ 	.short	0x005a
        /*001c*/ 	.short	0x0082
	.zero		2


//--------------------- .nv.info                  --------------------------
	.section	.nv.info,"",@"SHT_CUDA_INFO"
	.align	4


	//----- nvinfo : EIATTR_REGCOUNT
	.align		4
        /*0000*/ 	.byte	0x04, 0x2f
        /*0002*/ 	.short	(.L_15 - .L_14)
	.align		4
.L_14:
        /*0004*/ 	.word	index@(_ZN7cutlass13device_kernelINS_4gemm6kernel13GemmUniversalIN4cute5tupleIJiiiiEEENS1_10collective13CollectiveMmaINS1_34MainloopSm90TmaGmmaWarpSpecializedILi16ENS5_IJNS4_1CILi2EEENSA_ILi1EEESC_EEENS1_35KernelTmaWarpSpecializedCooperativeEEENS5_IJNSA_ILi384EEENSA_ILi64EEENSA_ILi16EEEEEENS_6half_tENS5_IJlSC_lEEESK_SL_NS4_8TiledMMAINS4_8MMA_AtomIJNS4_4SM904GMMA25MMA_64x64x16_F32F16F16_SSILNSP_5MajorE0ELSR_0ELNSP_7ScaleInE1ELSS_1EEEEEENS4_6LayoutISD_NS5_IJSC_NSA_ILi0EEESW_EEEEENS5_IJNS4_10UnderscoreESZ_SZ_EEEEENS4_13SM90_TMA_LOADENS4_14ComposedLayoutINS4_7SwizzleILi1ELi4ELi3EEENS4_18smem_ptr_flag_bitsILi16EEENSV_INS5_IJNSA_ILi8EEESI_EEENS5_IJSI_SC_EEEEEEEvNS4_8identityENS4_23SM90_TMA_LOAD_MULTICASTES1C_vS1D_EENS_8epilogue10collective6detail29Sm90TmaWarpSpecializedAdapterINS1H_15DefaultEpilogueISK_SL_SL_NS1G_6thread17LinearCombinationISK_Li1EffLNS1L_9ScaleType4KindE0ELNS_15FloatRoundStyleE2ESK_EENS1_15EpilogueDefaultEEEEEvvEEEEvNT_6ParamsE)
        /*0008*/ 	.word	0x000000a8


	//----- nvinfo : EIATTR_FRAME_SIZE
	.align		4
.L_15:
        /*000c*/ 	.byte	0x04, 0x11
        /*000e*/ 	.short	(.L_17 - .L_16)
	.align		4
.L_16:
        /*0010*/ 	.word	index@(_ZN7cutlass13device_kernelINS_4gemm6kernel13GemmUniversalIN4cute5tupleIJiiiiEEENS1_10collective13CollectiveMmaINS1_34MainloopSm90TmaGmmaWarpSpecializedILi16ENS5_IJNS4_1CILi2EEENSA_ILi1EEESC_EEENS1_35KernelTmaWarpSpecializedCooperativeEEENS5_IJNSA_ILi384EEENSA_ILi64EEENSA_ILi16EEEEEENS_6half_tENS5_IJlSC_lEEESK_SL_NS4_8TiledMMAINS4_8MMA_AtomIJNS4_4SM904GMMA25MMA_64x64x16_F32F16F16_SSILNSP_5MajorE0ELSR_0ELNSP_7ScaleInE1ELSS_1EEEEEENS4_6LayoutISD_NS5_IJSC_NSA_ILi0EEESW_EEEEENS5_IJNS4_10UnderscoreESZ_SZ_EEEEENS4_13SM90_TMA_LOADENS4_14ComposedLayoutINS4_7SwizzleILi1ELi4ELi3EEENS4_18smem_ptr_flag_bitsILi16EEENSV_INS5_IJNSA_ILi8EEESI_EEENS5_IJSI_SC_EEEEEEEvNS4_8identityENS4_23SM90_TMA_LOAD_MULTICASTES1C_vS1D_EENS_8epilogue10collective6detail29Sm90TmaWarpSpecializedAdapterINS1H_15DefaultEpilogueISK_SL_SL_NS1G_6thread17LinearCombinationISK_Li1EffLNS1L_9ScaleType4KindE0ELNS_15FloatRoundStyleE2ESK_EENS1_15EpilogueDefaultEEEEEvvEEEEvNT_6ParamsE)
        /*0014*/ 	.word	0x00000000


	//----- nvinfo : EIATTR_MIN_STACK_SIZE
	.align		4
.L_17:
        /*0018*/ 	.byte	0x04, 0x12
        /*001a*/ 	.short	(.L_19 - .L_18)
	.align		4
.L_18:
        /*001c*/ 	.word	index@(_ZN7cutlass13device_kernelINS_4gemm6kernel13GemmUniversalIN4cute5tupleIJiiiiEEENS1_10collective13CollectiveMmaINS1_34MainloopSm90TmaGmmaWarpSpecializedILi16ENS5_IJNS4_1CILi2EEENSA_ILi1EEESC_EEENS1_35KernelTmaWarpSpecializedCooperativeEEENS5_IJNSA_ILi384EEENSA_ILi64EEENSA_ILi16EEEEEENS_6half_tENS5_IJlSC_lEEESK_SL_NS4_8TiledMMAINS4_8MMA_AtomIJNS4_4SM904GMMA25MMA_64x64x16_F32F16F16_SSILNSP_5MajorE0ELSR_0ELNSP_7ScaleInE1ELSS_1EEEEEENS4_6LayoutISD_NS5_IJSC_NSA_ILi0EEESW_EEEEENS5_IJNS4_10UnderscoreESZ_SZ_EEEEENS4_13SM90_TMA_LOADENS4_14ComposedLayoutINS4_7SwizzleILi1ELi4ELi3EEENS4_18smem_ptr_flag_bitsILi16EEENSV_INS5_IJNSA_ILi8EEESI_EEENS5_IJSI_SC_EEEEEEEvNS4_8identityENS4_23SM90_TMA_LOAD_MULTICASTES1C_vS1D_EENS_8epilogue10collective6detail29Sm90TmaWarpSpecializedAdapterINS1H_15DefaultEpilogueISK_SL_SL_NS1G_6thread17LinearCombinationISK_Li1EffLNS1L_9ScaleType4KindE0ELNS_15FloatRoundStyleE2ESK_EENS1_15EpilogueDefaultEEEEEvvEEEEvNT_6ParamsE)
        /*0020*/ 	.word	0x00000000
.L_19:


//--------------------- .nv.compat                --------------------------
	.section	.nv.compat,"",@"SHT_CUDA_COMPAT_INFO"
	.align	4
        /*0000*/ 	.byte	0x02, 0x09, 0x01, 0x00, 0x02, 0x02, 0x04, 0x00, 0x02, 0x05, 0x05, 0x00, 0x03, 0x07, 0x01, 0x01
        /*0010*/ 	.byte	0x02, 0x03, 0x01, 0x00, 0x02, 0x06, 0x01, 0x00, 0x04, 0x0b, 0x08, 0x00, 0x00, 0x00, 0x00, 0x00
        /*0020*/ 	.byte	0x00, 0x00, 0x00, 0x00


//--------------------- .nv.info._ZN7cutlass13device_kernelINS_4gemm6kernel13GemmUniversalIN4cute5tupleIJiiiiEEENS1_10collective13CollectiveMmaINS1_34MainloopSm90TmaGmmaWarpSpecializedILi16ENS5_IJNS4_1CILi2EEENSA_ILi1EEESC_EEENS1_35KernelTmaWarpSpecializedCooperativeEEENS5_IJNSA_ILi384EEENSA_ILi64EEENSA_ILi16EEEEEENS_6half_tENS5_IJlSC_lEEESK_SL_NS4_8TiledMMAINS4_8MMA_AtomIJNS4_4SM904GMMA25MMA_64x64x16_F32F16F16_SSILNSP_5MajorE0ELSR_0ELNSP_7ScaleInE1ELSS_1EEEEEENS4_6LayoutISD_NS5_IJSC_NSA_ILi0EEESW_EEEEENS5_IJNS4_10UnderscoreESZ_SZ_EEEEENS4_13SM90_TMA_LOADENS4_14ComposedLayoutINS4_7SwizzleILi1ELi4ELi3EEENS4_18smem_ptr_flag_bitsILi16EEENSV_INS5_IJNSA_ILi8EEESI_EEENS5_IJSI_SC_EEEEEEEvNS4_8identityENS4_23SM90_TMA_LOAD_MULTICASTES1C_vS1D_EENS_8epilogue10collective6detail29Sm90TmaWarpSpecializedAdapterINS1H_15DefaultEpilogueISK_SL_SL_NS1G_6thread17LinearCombinationISK_Li1EffLNS1L_9ScaleType4KindE0ELNS_15FloatRoundStyleE2ESK_EENS1_15EpilogueDefaultEEEEEvvEEEEvNT_6ParamsE --------------------------
	.section	.nv.info._ZN7cutlass13device_kernelINS_4gemm6kernel13GemmUniversalIN4cute5tupleIJiiiiEEENS1_10collective13CollectiveMmaINS1_34MainloopSm90TmaGmmaWarpSpecializedILi16ENS5_IJNS4_1CILi2EEENSA_ILi1EEESC_EEENS1_35KernelTmaWarpSpecializedCooperativeEEENS5_IJNSA_ILi384EEENSA_ILi64EEENSA_ILi16EEEEEENS_6half_tENS5_IJlSC_lEEESK_SL_NS4_8TiledMMAINS4_8MMA_AtomIJNS4_4SM904GMMA25MMA_64x64x16_F32F16F16_SSILNSP_5MajorE0ELSR_0ELNSP_7ScaleInE1ELSS_1EEEEEENS4_6LayoutISD_NS5_IJSC_NSA_ILi0EEESW_EEEEENS5_IJNS4_10UnderscoreESZ_SZ_EEEEENS4_13SM90_TMA_LOADENS4_14ComposedLayoutINS4_7SwizzleILi1ELi4ELi3EEENS4_18smem_ptr_flag_bitsILi16EEENSV_INS5_IJNSA_ILi8EEESI_EEENS5_IJSI_SC_EEEEEEEvNS4_8identityENS4_23SM90_TMA_LOAD_MULTICASTES1C_vS1D_EENS_8epilogue10collective6detail29Sm90TmaWarpSpecializedAdapterINS1H_15DefaultEpilogueISK_SL_SL_NS1G_6thread17LinearCombinationISK_Li1EffLNS1L_9ScaleType4KindE0ELNS_15FloatRoundStyleE2ESK_EENS1_15EpilogueDefaultEEEEEvvEEEEvNT_6ParamsE,"",@"SHT_CUDA_INFO"
	.sectionflags	@""
	.align	4


	//----- nvinfo : EIATTR_CUDA_API_VERSION
	.align		4
        /*0000*/ 	.byte	0x04, 0x37
        /*0002*/ 	.short	(.L_21 - .L_20)
.L_20:
        /*0004*/ 	.word	0x00000082


	//----- nvinfo : EIATTR_KPARAM_INFO
	.align		4
.L_21:
        /*0008*/ 	.byte	0x04, 0x17
        /*000a*/ 	.short	(.L_23 - .L_22)
.L_22:
        /*000c*/ 	.word	0x00000000
        /*0010*/ 	.short	0x0000
        /*0012*/ 	.short	0x0070
        /*0014*/ 	.byte	0x00, 0xf0, 0x01, 0x10


	//----- nvinfo : EIATTR_SPARSE_MMA_MASK
	.align		4
.L_23:
        /*0018*/ 	.byte	0x03, 0x50
        /*001a*/ 	.short	0x0000


	//----- nvinfo : EIATTR_MAXREG_COUNT
	.align		4
        /*001c*/ 	.byte	0x03, 0x1b
        /*001e*/ 	.short	0x00a8


	//----- nvinfo : EIATTR_NUM_BARRIERS
	.align		4
        /*0020*/ 	.byte	0x02, 0x4c
        /*0022*/ 	.byte	0x01
	.zero		1


	//----- nvinfo : EIATTR_EXTERNS
	.align		4
        /*0024*/ 	.byte	0x04, 0x0f
        /*0026*/ 	.short	(.L_25 - .L_24)


	//   ....[0]....
	.align		4
.L_24:
        /*0028*/ 	.word	index@(__assertfail)


	//----- nvinfo : EIATTR_MERCURY_ISA_VERSION
	.align		4
.L_25:
        /*002c*/ 	.byte	0x03, 0x5f
        /*002e*/ 	.short	0x0101


	//----- nvinfo : EIATTR_INT_WARP_WIDE_INSTR_OFFSETS
	.align		4
        /*0030*/ 	.byte	0x04, 0x31
        /*0032*/ 	.short	(.L_27 - .L_26)


	//   ....[0]....
.L_26:
        /*0034*/ 	.word	0x00000630


	//   ....[1]....
        /*0038*/ 	.word	0x00000660


	//   ....[2]....
        /*003c*/ 	.word	0x00000820


	//----- nvinfo : EIATTR_COOP_GROUP_MASK_REGIDS
	.align		4
.L_27:
        /*0040*/ 	.byte	0x04, 0x29
        /*0042*/ 	.short	(.L_29 - .L_28)


	//   ....[0]....
.L_28:
        /*0044*/ 	.word	0xffffffff


	//   ....[1]....
        /*0048*/ 	.word	0xffffffff


	//   ....[2]....
        /*004c*/ 	.word	0xffffffff


	//   ....[3]....
        /*0050*/ 	.word	0xffffffff


	//   ....[4]....
        /*0054*/ 	.word	0xffffffff


	//   ....[5]....
        /*0058*/ 	.word	0xffffffff


	//----- nvinfo : EIATTR_COOP_GROUP_INSTR_OFFSETS
	.align		4
.L_29:
        /*005c*/ 	.byte	0x04, 0x28
        /*005e*/ 	.short	(.L_31 - .L_30)


	//   ....[0]....
.L_30:
        /*0060*/ 	.word	0x00000060


	//   ....[1]....
        /*0064*/ 	.word	0x00000070


	//   ....[2]....
        /*0068*/ 	.word	0x00000130


	//   ....[3]....
        /*006c*/ 	.word	0x00000480


	//   ....[4]....
        /*0070*/ 	.word	0x000009a0


	//   ....[5]....
        /*0074*/ 	.word	0x000013e0


	//----- nvinfo : EIATTR_REG_RECONFIG
	.align		4
.L_31:
        /*0078*/ 	.byte	0x01, 0x54
	.zero		2


	//----- nvinfo : EIATTR_SYSCALL_OFFSETS
	.align		4
        /*007c*/ 	.byte	0x04, 0x46
        /*007e*/ 	.short	(.L_33 - .L_32)


	//   ....[0]....
.L_32:
        /*0080*/ 	.word	0x000015a0


	//----- nvinfo : EIATTR_MBARRIER_INSTR_OFFSETS
	.align		4
.L_33:
        /*0084*/ 	.byte	0x04, 0x39
        /*0086*/ 	.short	(.L_35 - .L_34)


	//   ....[0]....
.L_34:
        /*0088*/ 	.word	0x00000250
        /*008c*/ 	.word	0x000000ff
        /*0090*/ 	.word	0x00000000
        /*0094*/ 	.short	0x0100
        /*0096*/ 	.byte	0x08
	.zero		1


	//   ....[1]....
        /*0098*/ 	.word	0x00000260
        /*009c*/ 	.word	0x000000ff
        /*00a0*/ 	.word	0x00000080
        /*00a4*/ 	.short	0x0100
        /*00a6*/ 	.byte	0x08
	.zero		1


	//   ....[2]....
        /*00a8*/ 	.word	0x00000270
        /*00ac*/ 	.word	0x000000ff
        /*00b0*/ 	.word	0x00000008
        /*00b4*/ 	.short	0x0100
        /*00b6*/ 	.byte	0x08
	.zero		1


	//   ....[3]....
        /*00b8*/ 	.word	0x00000280
        /*00bc*/ 	.word	0x000000ff
        /*00c0*/ 	.word	0x00000088
        /*00c4*/ 	.short	0x0100
        /*00c6*/ 	.byte	0x08
	.zero		1


	//   ....[4]....
        /*00c8*/ 	.word	0x00000290
        /*00cc*/ 	.word	0x000000ff
        /*00d0*/ 	.word	0x00000010
        /*00d4*/ 	.short	0x0100
        /*00d6*/ 	.byte	0x08
	.zero		1


	//   ....[5]....
        /*00d8*/ 	.word	0x000002a0
        /*00dc*/ 	.word	0x000000ff
        /*00e0*/ 	.word	0x00000090
        /*00e4*/ 	.short	0x0100
        /*00e6*/ 	.byte	0x08
	.zero		1


	//   ....[6]....
        /*00e8*/ 	.word	0x000002b0
        /*00ec*/ 	.word	0x000000ff
        /*00f0*/ 	.word	0x00000018
        /*00f4*/ 	.short	0x0100
        /*00f6*/ 	.byte	0x08
	.zero		1


	//   ....[7]....
        /*00f8*/ 	.word	0x000002c0
        /*00fc*/ 	.word	0x000000ff
        /*0100*/ 	.word	0x00000098
        /*0104*/ 	.short	0x0100
        /*0106*/ 	.byte	0x08
	.zero		1


	//   ....[8]....
        /*0108*/ 	.word	0x000002d0
        /*010c*/ 	.word	0x000000ff
        /*0110*/ 	.word	0x00000020
        /*0114*/ 	.short	0x0100
        /*0116*/ 	.byte	0x08
	.zero		1


	//   ....[9]....
        /*0118*/ 	.word	0x000002e0
        /*011c*/ 	.word	0x000000ff
        /*0120*/ 	.word	0x000000a0
        /*0124*/ 	.short	0x0100
        /*0126*/ 	.byte	0x08
	.zero		1


	//   ....[10]....
        /*0128*/ 	.word	0x000002f0
        /*012c*/ 	.word	0x000000ff
        /*0130*/ 	.word	0x00000028
        /*0134*/ 	.short	0x0100
        /*0136*/ 	.byte	0x08
	.zero		1


	//   ....[11]....
        /*0138*/ 	.word	0x00000300
        /*013c*/ 	.word	0x000000ff
        /*0140*/ 	.word	0x000000a8
        /*0144*/ 	.short	0x0100
        /*0146*/ 	.byte	0x08
	.zero		1


	//   ....[12]....
        /*0148*/ 	.word	0x00000310
        /*014c*/ 	.word	0x000000ff
        /*0150*/ 	.word	0x00000030
        /*0154*/ 	.short	0x0100
        /*0156*/ 	.byte	0x08
	.zero		1


	//   ....[13]....
        /*0158*/ 	.word	0x00000320
        /*015c*/ 	.word	0x000000ff
        /*0160*/ 	.word	0x000000b0
        /*0164*/ 	.short	0x0100
        /*0166*/ 	.byte	0x08
	.zero		1


	//   ....[14]....
        /*0168*/ 	.word	0x00000330
        /*016c*/ 	.word	0x000000ff
        /*0170*/ 	.word	0x00000038
        /*0174*/ 	.short	0x0100
        /*0176*/ 	.byte	0x08
	.zero		1


	//   ....[15]....
        /*0178*/ 	.word	0x00000340
        /*017c*/ 	.word	0x000000ff
        /*0180*/ 	.word	0x000000b8
        /*0184*/ 	.short	0x0100
        /*0186*/ 	.byte	0x08
	.zero		1


	//   ....[16]....
        /*0188*/ 	.word	0x00000350
        /*018c*/ 	.word	0x000000ff
        /*0190*/ 	.word	0x00000040
        /*0194*/ 	.short	0x0100
        /*0196*/ 	.byte	0x08
	.zero		1


	//   ....[17]....
        /*0198*/ 	.word	0x00000360
        /*019c*/ 	.word	0x000000ff
        /*01a0*/ 	.word	0x000000c0
        /*01a4*/ 	.short	0x0100
        /*01a6*/ 	.byte	0x08
	.zero		1


	//   ....[18]....
        /*01a8*/ 	.word	0x00000370
        /*01ac*/ 	.word	0x000000ff
        /*01b0*/ 	.word	0x00000048
        /*01b4*/ 	.short	0x0100
        /*01b6*/ 	.byte	0x08
	.zero		1


	//   ....[19]....
        /*01b8*/ 	.word	0x00000380
        /*01bc*/ 	.word	0x000000ff
        /*01c0*/ 	.word	0x000000c8
        /*01c4*/ 	.short	0x0100
        /*01c6*/ 	.byte	0x08
	.zero		1


	//   ....[20]....
        /*01c8*/ 	.word	0x00000390
        /*01cc*/ 	.word	0x000000ff
        /*01d0*/ 	.word	0x00000050
        /*01d4*/ 	.short	0x0100
        /*01d6*/ 	.byte	0x08
	.zero		1


	//   ....[21]....
        /*01d8*/ 	.word	0x000003a0
        /*01dc*/ 	.word	0x000000ff
        /*01e0*/ 	.word	0x000000d0
        /*01e4*/ 	.short	0x0100
        /*01e6*/ 	.byte	0x08
	.zero		1


	//   ....[22]....
        /*01e8*/ 	.word	0x000003b0
        /*01ec*/ 	.word	0x000000ff
        /*01f0*/ 	.word	0x00000058
        /*01f4*/ 	.short	0x0100
        /*01f6*/ 	.byte	0x08
	.zero		1


	//   ....[23]....
        /*01f8*/ 	.word	0x000003c0
        /*01fc*/ 	.word	0x000000ff
        /*0200*/ 	.word	0x000000d8
        /*0204*/ 	.short	0x0100
        /*0206*/ 	.byte	0x08
	.zero		1


	//   ....[24]....
        /*0208*/ 	.word	0x000003d0
        /*020c*/ 	.word	0x000000ff
        /*0210*/ 	.word	0x00000060
        /*0214*/ 	.short	0x0100
        /*0216*/ 	.byte	0x08
	.zero		1


	//   ....[25]....
        /*0218*/ 	.word	0x000003e0
        /*021c*/ 	.word	0x000000ff
        /*0220*/ 	.word	0x000000e0
        /*0224*/ 	.short	0x0100
        /*0226*/ 	.byte	0x08
	.zero		1


	//   ....[26]....
        /*0228*/ 	.word	0x000003f0
        /*022c*/ 	.word	0x000000ff
        /*0230*/ 	.word	0x00000068
        /*0234*/ 	.short	0x0100
        /*0236*/ 	.byte	0x08
	.zero		1


	//   ....[27]....
        /*0238*/ 	.word	0x00000400
        /*023c*/ 	.word	0x000000ff
        /*0240*/ 	.word	0x000000e8
        /*0244*/ 	.short	0x0100
        /*0246*/ 	.byte	0x08
	.zero		1


	//   ....[28]....
        /*0248*/ 	.word	0x00000410
        /*024c*/ 	.word	0x000000ff
        /*0250*/ 	.word	0x00000070
        /*0254*/ 	.short	0x0100
        /*0256*/ 	.byte	0x08
	.zero		1


	//   ....[29]....
        /*0258*/ 	.word	0x00000420
        /*025c*/ 	.word	0x000000ff
        /*0260*/ 	.word	0x000000f0
        /*0264*/ 	.short	0x0100
        /*0266*/ 	.byte	0x08
	.zero		1


	//   ....[30]....
        /*0268*/ 	.word	0x00000430
        /*026c*/ 	.word	0x000000ff
        /*0270*/ 	.word	0x00000078
        /*0274*/ 	.short	0x0100
        /*0276*/ 	.byte	0x08
	.zero		1


	//   ....[31]....
        /*0278*/ 	.word	0x00000440
        /*027c*/ 	.word	0x000000ff
        /*0280*/ 	.word	0x000000f8
        /*0284*/ 	.short	0x0100
        /*0286*/ 	.byte	0x08
	.zero		1


	//   ....[32]....
        /*0288*/ 	.word	0x000008a0
        /*028c*/ 	.word	0x000000ff
        /*0290*/ 	.word	0x00000110
        /*0294*/ 	.short	0x0100
        /*0296*/ 	.byte	0x06
	.zero		1


	//   ....[33]....
        /*0298*/ 	.word	0x00000930
        /*029c*/ 	.word	0x000000ff
        /*02a0*/ 	.word	0x00000118
        /*02a4*/ 	.short	0x0100
        /*02a6*/ 	.byte	0x06
	.zero		1


	//   ....[34]....
        /*02a8*/ 	.word	0x00001620
        /*02ac*/ 	.word	0x00000003
        /*02b0*/ 	.word	0x00000000
        /*02b4*/ 	.short	0x010a
        /*02b6*/ 	.byte	0x3f
	.zero		1


	//   ....[35]....
        /*02b8*/ 	.word	0x00001660
        /*02bc*/ 	.word	0x00000003
        /*02c0*/ 	.word	0x00000000
        /*02c4*/ 	.short	0x010a
        /*02c6*/ 	.byte	0x3f
	.zero		1


	//   ....[36]....
        /*02c8*/ 	.word	0x00001930
        /*02cc*/ 	.word	0x000000ff
        /*02d0*/ 	.word	0x00000000
        /*02d4*/ 	.short	0x010a
        /*02d6*/ 	.byte	0x04
	.zero		1


	//   ....[37]....
        /*02d8*/ 	.word	0x00001970
        /*02dc*/ 	.word	0x000000ff
        /*02e0*/ 	.word	0x00000000
        /*02e4*/ 	.short	0x010a
        /*02e6*/ 	.byte	0x04
	.zero		1


	//   ....[38]....
        /*02e8*/ 	.word	0x00001b20
        /*02ec*/ 	.word	0x00000006
        /*02f0*/ 	.word	0x00000000
        /*02f4*/ 	.short	0x0101
        /*02f6*/ 	.byte	0x3f
	.zero		1


	//   ....[39]....
        /*02f8*/ 	.word	0x00001cd0
        /*02fc*/ 	.word	0x00000000
        /*0300*/ 	.word	0x00000000
        /*0304*/ 	.short	0x0101
        /*0306*/ 	.byte	0x3f
	.zero		1


	//   ....[40]....
        /*0308*/ 	.word	0x0000a2c0
        /*030c*/ 	.word	0x00000014
        /*0310*/ 	.word	0x00000080
        /*0314*/ 	.short	0x010a
        /*0316*/ 	.byte	0x3f
	.zero		1


	//   ....[41]....
        /*0318*/ 	.word	0x0000a680
        /*031c*/ 	.word	0x00000005
        /*0320*/ 	.word	0x00000118
        /*0324*/ 	.short	0x0101
        /*0326*/ 	.byte	0x3f
	.zero		1


	//   ....[42]....
        /*0328*/ 	.word	0x0000ada0
        /*032c*/ 	.word	0x00000007
        /*0330*/ 	.word	0x00000000
        /*0334*/ 	.short	0x010a
        /*0336*/ 	.byte	0x3f
	.zero		1


	//   ....[43]....
        /*0338*/ 	.word	0x0000ae20
        /*033c*/ 	.word	0x00000008
        /*0340*/ 	.word	0x00000000
        /*0344*/ 	.short	0x010a
        /*0346*/ 	.byte	0x3f
	.zero		1


	//   ....[44]....
        /*0348*/ 	.word	0x0000aeb0
        /*034c*/ 	.word	0x00000009
        /*0350*/ 	.word	0x00000000
        /*0354*/ 	.short	0x010a
        /*0356*/ 	.byte	0x3f
	.zero		1


	//   ....[45]....
        /*0358*/ 	.word	0x0000af40
        /*035c*/ 	.word	0x00000008
        /*0360*/ 	.word	0x00000000
        /*0364*/ 	.short	0x010a
        /*0366*/ 	.byte	0x3f
	.zero		1


	//   ....[46]....
        /*0368*/ 	.word	0x0000afd0
        /*036c*/ 	.word	0x00000009
        /*0370*/ 	.word	0x00000000
        /*0374*/ 	.short	0x010a
        /*0376*/ 	.byte	0x3f
	.zero		1


	//   ....[47]....
        /*0378*/ 	.word	0x0000b060
        /*037c*/ 	.word	0x00000008
        /*0380*/ 	.word	0x00000000
        /*0384*/ 	.short	0x010a
        /*0386*/ 	.byte	0x3f
	.zero		1


	//   ....[48]....
        /*0388*/ 	.word	0x0000b0f0
        /*038c*/ 	.word	0x00000009
        /*0390*/ 	.word	0x00000000
        /*0394*/ 	.short	0x010a
        /*0396*/ 	.byte	0x3f
	.zero		1


	//   ....[49]....
        /*0398*/ 	.word	0x0000b180
        /*039c*/ 	.word	0x00000008
        /*03a0*/ 	.word	0x00000000
        /*03a4*/ 	.short	0x010a
        /*03a6*/ 	.byte	0x3f
	.zero		1


	//   ....[50]....
        /*03a8*/ 	.word	0x0000b210
        /*03ac*/ 	.word	0x00000009
        /*03b0*/ 	.word	0x00000000
        /*03b4*/ 	.short	0x010a
        /*03b6*/ 	.byte	0x3f
	.zero		1


	//   ....[51]....
        /*03b8*/ 	.word	0x0000b2a0
        /*03bc*/ 	.word	0x00000008
        /*03c0*/ 	.word	0x00000000
        /*03c4*/ 	.short	0x010a
        /*03c6*/ 	.byte	0x3f
	.zero		1


	//   ....[52]....
        /*03c8*/ 	.word	0x0000b330
        /*03cc*/ 	.word	0x00000009
        /*03d0*/ 	.word	0x00000000
        /*03d4*/ 	.short	0x010a
        /*03d6*/ 	.byte	0x3f
	.zero		1


	//   ....[53]....
        /*03d8*/ 	.word	0x0000b3c0
        /*03dc*/ 	.word	0x00000008
        /*03e0*/ 	.word	0x00000000
        /*03e4*/ 	.short	0x010a
        /*03e6*/ 	.byte	0x3f
	.zero		1


	//   ....[54]....
        /*03e8*/ 	.word	0x0000b450
        /*03ec*/ 	.word	0x00000009
        /*03f0*/ 	.word	0x00000000
        /*03f4*/ 	.short	0x010a
        /*03f6*/ 	.byte	0x3f
	.zero		1


	//   ....[55]....
        /*03f8*/ 	.word	0x0000b4e0
        /*03fc*/ 	.word	0x00000008
        /*0400*/ 	.word	0x00000000
        /*0404*/ 	.short	0x010a
        /*0406*/ 	.byte	0x3f
	.zero		1


	//   ....[56]....
        /*0408*/ 	.word	0x0000b570
        /*040c*/ 	.word	0x0000000b
        /*0410*/ 	.word	0x00000000
        /*0414*/ 	.short	0x010a
        /*0416*/ 	.byte	0x3f
	.zero		1


	//   ....[57]....
        /*0418*/ 	.word	0x0000b600
        /*041c*/ 	.word	0x00000003
        /*0420*/ 	.word	0x00000000
        /*0424*/ 	.short	0x010a
        /*0426*/ 	.byte	0x3f
	.zero		1


	//   ....[58]....
        /*0428*/ 	.word	0x0000b660
        /*042c*/ 	.word	0x00000003
        /*0430*/ 	.word	0x00000000
        /*0434*/ 	.short	0x010a
        /*0436*/ 	.byte	0x3f
	.zero		1


	//   ....[59]....
        /*0438*/ 	.word	0x0000b6c0
        /*043c*/ 	.word	0x00000006
        /*0440*/ 	.word	0x00000000
        /*0444*/ 	.short	0x010a
        /*0446*/ 	.byte	0x3f
	.zero		1


	//   ....[60]....
        /*0448*/ 	.word	0x0000b790
        /*044c*/ 	.word	0x00000014
        /*0450*/ 	.word	0x00000080
        /*0454*/ 	.short	0x010a
        /*0456*/ 	.byte	0x3f
	.zero		1


	//   ....[61]....
        /*0458*/ 	.word	0x0000b860
        /*045c*/ 	.word	0x00000007
        /*0460*/ 	.word	0x00000000
        /*0464*/ 	.short	0x010a
        /*0466*/ 	.byte	0x3f
	.zero		1


	//   ....[62]....
        /*0468*/ 	.word	0x0000b8b0
        /*046c*/ 	.word	0x00000008
        /*0470*/ 	.word	0x00000000
        /*0474*/ 	.short	0x010a
        /*0476*/ 	.byte	0x3f
	.zero		1


	//   ....[63]....
        /*0478*/ 	.word	0x0000b900
        /*047c*/ 	.word	0x00000009
        /*0480*/ 	.word	0x00000000
        /*0484*/ 	.short	0x010a
        /*0486*/ 	.byte	0x3f
	.zero		1


	//   ....[64]....
        /*0488*/ 	.word	0x0000b950
        /*048c*/ 	.word	0x00000008
        /*0490*/ 	.word	0x00000000
        /*0494*/ 	.short	0x010a
        /*0496*/ 	.byte	0x3f
	.zero		1


	//   ....[65]....
        /*0498*/ 	.word	0x0000b9a0
        /*049c*/ 	.word	0x00000009
        /*04a0*/ 	.word	0x00000000
        /*04a4*/ 	.short	0x010a
        /*04a6*/ 	.byte	0x3f
	.zero		1


	//   ....[66]....
        /*04a8*/ 	.word	0x0000b9f0
        /*04ac*/ 	.word	0x00000008
        /*04b0*/ 	.word	0x00000000
        /*04b4*/ 	.short	0x010a
        /*04b6*/ 	.byte	0x3f
	.zero		1


	//   ....[67]....
        /*04b8*/ 	.word	0x0000ba40
        /*04bc*/ 	.word	0x00000009
        /*04c0*/ 	.word	0x00000000
        /*04c4*/ 	.short	0x010a
        /*04c6*/ 	.byte	0x3f
	.zero		1


	//   ....[68]....
        /*04c8*/ 	.word	0x0000ba90
        /*04cc*/ 	.word	0x00000008
        /*04d0*/ 	.word	0x00000000
        /*04d4*/ 	.short	0x010a
        /*04d6*/ 	.byte	0x3f
	.zero		1


	//   ....[69]....
        /*04d8*/ 	.word	0x0000bae0
        /*04dc*/ 	.word	0x00000009
        /*04e0*/ 	.word	0x00000000
        /*04e4*/ 	.short	0x010a
        /*04e6*/ 	.byte	0x3f
	.zero		1


	//   ....[70]....
        /*04e8*/ 	.word	0x0000bb30
        /*04ec*/ 	.word	0x00000008
        /*04f0*/ 	.word	0x00000000
        /*04f4*/ 	.short	0x010a
        /*04f6*/ 	.byte	0x3f
	.zero		1


	//   ....[71]....
        /*04f8*/ 	.word	0x0000bb80
        /*04fc*/ 	.word	0x00000009
        /*0500*/ 	.word	0x00000000
        /*0504*/ 	.short	0x010a
        /*0506*/ 	.byte	0x3f
	.zero		1


	//   ....[72]....
        /*0508*/ 	.word	0x0000bbd0
        /*050c*/ 	.word	0x00000008
        /*0510*/ 	.word	0x00000000
        /*0514*/ 	.short	0x010a
        /*0516*/ 	.byte	0x3f
	.zero		1


	//   ....[73]....
        /*0518*/ 	.word	0x0000bc20
        /*051c*/ 	.word	0x00000009
        /*0520*/ 	.word	0x00000000
        /*0524*/ 	.short	0x010a
        /*0526*/ 	.byte	0x3f
	.zero		1


	//   ....[74]....
        /*0528*/ 	.word	0x0000bc70
        /*052c*/ 	.word	0x00000008
        /*0530*/ 	.word	0x00000000
        /*0534*/ 	.short	0x010a
        /*0536*/ 	.byte	0x3f
	.zero		1


	//   ....[75]....
        /*0538*/ 	.word	0x0000bcc0
        /*053c*/ 	.word	0x0000000b
        /*0540*/ 	.word	0x00000000
        /*0544*/ 	.short	0x010a
        /*0546*/ 	.byte	0x3f
	.zero		1


	//----- nvinfo : EIATTR_NUM_MBARRIERS
	.align		4
.L_35:
        /*0548*/ 	.byte	0x03, 0x38
        /*054a*/ 	.short	0x0022


	//----- nvinfo : EIATTR_EXIT_INSTR_OFFSETS
	.align		4
        /*054c*/ 	.byte	0x04, 0x1c
        /*054e*/ 	.short	(.L_37 - .L_36)


	//   ....[0]....
.L_36:
        /*0550*/ 	.word	0x00000b00


	//   ....[1]....
        /*0554*/ 	.word	0x00001310


	//   ....[2]....
        /*0558*/ 	.word	0x000099d0


	//   ....[3]....
        /*055c*/ 	.word	0x00009f30


	//   ....[4]....
        /*0560*/ 	.word	0x0000b650


	//----- nvinfo : EIATTR_MAX_THREADS
	.align		4
.L_37:
        /*0564*/ 	.byte	0x04, 0x05
        /*0566*/ 	.short	(.L_39 - .L_38)
.L_38:
        /*0568*/ 	.word	0x00000180
        /*056c*/ 	.word	0x00000001
        /*0570*/ 	.word	0x00000001


	//----- nvinfo : EIATTR_CRS_STACK_SIZE
	.align		4
.L_39:
        /*0574*/ 	.byte	0x04, 0x1e
        /*0576*/ 	.short	(.L_41 - .L_40)
.L_40:
        /*0578*/ 	.word	0x00000000


	//----- nvinfo : EIATTR_CBANK_PARAM_SIZE
	.align		4
.L_41:
        /*057c*/ 	.byte	0x03, 0x19
        /*057e*/ 	.short	0x0470


	//----- nvinfo : EIATTR_PARAM_CBANK
	.align		4
        /*0580*/ 	.byte	0x04, 0x0a
        /*0582*/ 	.short	(.L_43 - .L_42)
	.align		4
.L_42:
        /*0584*/ 	.word	index@(.nv.constant0._ZN7cutlass13device_kernelINS_4gemm6kernel13GemmUniversalIN4cute5tupleIJiiiiEEENS1_10collective13CollectiveMmaINS1_34MainloopSm90TmaGmmaWarpSpecializedILi16ENS5_IJNS4_1CILi2EEENSA_ILi1EEESC_EEENS1_35KernelTmaWarpSpecializedCooperativeEEENS5_IJNSA_ILi384EEENSA_ILi64EEENSA_ILi16EEEEEENS_6half_tENS5_IJlSC_lEEESK_SL_NS4_8TiledMMAINS4_8MMA_AtomIJNS4_4SM904GMMA25MMA_64x64x16_F32F16F16_SSILNSP_5MajorE0ELSR_0ELNSP_7ScaleInE1ELSS_1EEEEEENS4_6LayoutISD_NS5_IJSC_NSA_ILi0EEESW_EEEEENS5_IJNS4_10UnderscoreESZ_SZ_EEEEENS4_13SM90_TMA_LOADENS4_14ComposedLayoutINS4_7SwizzleILi1ELi4ELi3EEENS4_18smem_ptr_flag_bitsILi16EEENSV_INS5_IJNSA_ILi8EEESI_EEENS5_IJSI_SC_EEEEEEEvNS4_8identityENS4_23SM90_TMA_LOAD_MULTICASTES1C_vS1D_EENS_8epilogue10collective6detail29Sm90TmaWarpSpecializedAdapterINS1H_15DefaultEpilogueISK_SL_SL_NS1G_6thread17LinearCombinationISK_Li1EffLNS1L_9ScaleType4KindE0ELNS_15FloatRoundStyleE2ESK_EENS1_15EpilogueDefaultEEEEEvvEEEEvNT_6ParamsE)
        /*0588*/ 	.short	0x0210
        /*058a*/ 	.short	0x0470


	//----- nvinfo : EIATTR_SW_WAR
	.align		4
.L_43:
        /*058c*/ 	.byte	0x04, 0x36
        /*058e*/ 	.short	(.L_45 - .L_44)
.L_44:
        /*0590*/ 	.word	0x00000008
.L_45:


//--------------------- .nv.callgraph             --------------------------
	.section	.nv.callgraph,"",@"SHT_CUDA_CALLGRAPH"
	.align	4
	.sectionentsize	8
	.align		4
        /*0000*/ 	.word	0x00000000
	.align		4
        /*0004*/ 	.word	0xffffffff
	.align		4
        /*0008*/ 	.word	index@(_ZN7cutlass13device_kernelINS_4gemm6kernel13GemmUniversalIN4cute5tupleIJiiiiEEENS1_10collective13CollectiveMmaINS1_34MainloopSm90TmaGmmaWarpSpecializedILi16ENS5_IJNS4_1CILi2EEENSA_ILi1EEESC_EEENS1_35KernelTmaWarpSpecializedCooperativeEEENS5_IJNSA_ILi384EEENSA_ILi64EEENSA_ILi16EEEEEENS_6half_tENS5_IJlSC_lEEESK_SL_NS4_8TiledMMAINS4_8MMA_AtomIJNS4_4SM904GMMA25MMA_64x64x16_F32F16F16_SSILNSP_5MajorE0ELSR_0ELNSP_7ScaleInE1ELSS_1EEEEEENS4_6LayoutISD_NS5_IJSC_NSA_ILi0EEESW_EEEEENS5_IJNS4_10UnderscoreESZ_SZ_EEEEENS4_13SM90_TMA_LOADENS4_14ComposedLayoutINS4_7SwizzleILi1ELi4ELi3EEENS4_18smem_ptr_flag_bitsILi16EEENSV_INS5_IJNSA_ILi8EEESI_EEENS5_IJSI_SC_EEEEEEEvNS4_8identityENS4_23SM90_TMA_LOAD_MULTICASTES1C_vS1D_EENS_8epilogue10collective6detail29Sm90TmaWarpSpecializedAdapterINS1H_15DefaultEpilogueISK_SL_SL_NS1G_6thread17LinearCombinationISK_Li1EffLNS1L_9ScaleType4KindE0ELNS_15FloatRoundStyleE2ESK_EENS1_15EpilogueDefaultEEEEEvvEEEEvNT_6ParamsE)
	.align		4
        /*000c*/ 	.word	index@(__assertfail)
	.align		4
        /*0010*/ 	.word	0x00000000
	.align		4
        /*0014*/ 	.word	0xfffffffe
	.align		4
        /*0018*/ 	.word	0x00000000
	.align		4
        /*001c*/ 	.word	0xfffffffd
	.align		4
        /*0020*/ 	.word	0x00000000
	.align		4
        /*0024*/ 	.word	0xfffffffc


//--------------------- .nv.constant4             --------------------------
	.section	.nv.constant4,"a",@progbits
	.align	8
	.align		8
.nv.constant4:
        /*0000*/ 	.dword	__assertfail
	.align		8
        /*0008*/ 	.dword	__unnamed_1
	.align		8
        /*0010*/ 	.dword	_ZN40_INTERNAL_f638d26e_4_k_cu_73f87353_135274cuda3std3__45__cpo5beginE
	.align		8
        /*0018*/ 	.dword	_ZN40_INTERNAL_f638d26e_4_k_cu_73f87353_135274cuda3std3__45__cpo3endE
	.align		8
        /*0020*/ 	.dword	_ZN40_INTERNAL_f638d26e_4_k_cu_73f87353_135274cuda3std3__45__cpo6cbeginE
	.align		8
        /*0028*/ 	.dword	_ZN40_INTERNAL_f638d26e_4_k_cu_73f87353_135274cuda3std3__45__cpo4cendE
	.align		8
        /*0030*/ 	.dword	_ZN40_INTERNAL_f638d26e_4_k_cu_73f87353_135274cuda3std3__442_GLOBAL__N__f638d26e_4_k_cu_73f87353_135276ignoreE
	.align		8
        /*0038*/ 	.dword	_ZN40_INTERNAL_f638d26e_4_k_cu_73f87353_135274cuda3std3__419piecewise_constructE
	.align		8
        /*0040*/ 	.dword	_ZN40_INTERNAL_f638d26e_4_k_cu_73f87353_135274cuda3std3__48in_placeE
	.align		8
        /*0048*/ 	.dword	_ZN40_INTERNAL_f638d26e_4_k_cu_73f87353_135274cuda3std6ranges3__45__cpo4swapE
	.align		8
        /*0050*/ 	.dword	_ZN40_INTERNAL_f638d26e_4_k_cu_73f87353_135274cuda3std6ranges3__45__cpo9iter_moveE
	.align		8
        /*0058*/ 	.dword	_ZN40_INTERNAL_f638d26e_4_k_cu_73f87353_135274cute7productE
	.align		8
        /*0060*/ 	.dword	_ZN40_INTERNAL_f638d26e_4_k_cu_73f87353_135274cute1_E
	.align		8
        /*0068*/ 	.dword	$str$22
	.align		8
        /*0070*/ 	.dword	$str$23


//--------------------- .text._ZN7cutlass13device_kernelINS_4gemm6kernel13GemmUniversalIN4cute5tupleIJiiiiEEENS1_10collective13CollectiveMmaINS1_34MainloopSm90TmaGmmaWarpSpecializedILi16ENS5_IJNS4_1CILi2EEENSA_ILi1EEESC_EEENS1_35KernelTmaWarpSpecializedCooperativeEEENS5_IJNSA_ILi384EEENSA_ILi64EEENSA_ILi16EEEEEENS_6half_tENS5_IJlSC_lEEESK_SL_NS4_8TiledMMAINS4_8MMA_AtomIJNS4_4SM904GMMA25MMA_64x64x16_F32F16F16_SSILNSP_5MajorE0ELSR_0ELNSP_7ScaleInE1ELSS_1EEEEEENS4_6LayoutISD_NS5_IJSC_NSA_ILi0EEESW_EEEEENS5_IJNS4_10UnderscoreESZ_SZ_EEEEENS4_13SM90_TMA_LOADENS4_14ComposedLayoutINS4_7SwizzleILi1ELi4ELi3EEENS4_18smem_ptr_flag_bitsILi16EEENSV_INS5_IJNSA_ILi8EEESI_EEENS5_IJSI_SC_EEEEEEEvNS4_8identityENS4_23SM90_TMA_LOAD_MULTICASTES1C_vS1D_EENS_8epilogue10collective6detail29Sm90TmaWarpSpecializedAdapterINS1H_15DefaultEpilogueISK_SL_SL_NS1G_6thread17LinearCombinationISK_Li1EffLNS1L_9ScaleType4KindE0ELNS_15FloatRoundStyleE2ESK_EENS1_15EpilogueDefaultEEEEEvvEEEEvNT_6ParamsE --------------------------
	.section	.text._ZN7cutlass13device_kernelINS_4gemm6kernel13GemmUniversalIN4cute5tupleIJiiiiEEENS1_10collective13CollectiveMmaINS1_34MainloopSm90TmaGmmaWarpSpecializedILi16ENS5_IJNS4_1CILi2EEENSA_ILi1EEESC_EEENS1_35KernelTmaWarpSpecializedCooperativeEEENS5_IJNSA_ILi384EEENSA_ILi64EEENSA_ILi16EEEEEENS_6half_tENS5_IJlSC_lEEESK_SL_NS4_8TiledMMAINS4_8MMA_AtomIJNS4_4SM904GMMA25MMA_64x64x16_F32F16F16_SSILNSP_5MajorE0ELSR_0ELNSP_7ScaleInE1ELSS_1EEEEEENS4_6LayoutISD_NS5_IJSC_NSA_ILi0EEESW_EEEEENS5_IJNS4_10UnderscoreESZ_SZ_EEEEENS4_13SM90_TMA_LOADENS4_14ComposedLayoutINS4_7SwizzleILi1ELi4ELi3EEENS4_18smem_ptr_flag_bitsILi16EEENSV_INS5_IJNSA_ILi8EEESI_EEENS5_IJSI_SC_EEEEEEEvNS4_8identityENS4_23SM90_TMA_LOAD_MULTICASTES1C_vS1D_EENS_8epilogue10collective6detail29Sm90TmaWarpSpecializedAdapterINS1H_15DefaultEpilogueISK_SL_SL_NS1G_6thread17LinearCombinationISK_Li1EffLNS1L_9ScaleType4KindE0ELNS_15FloatRoundStyleE2ESK_EENS1_15EpilogueDefaultEEEEEvvEEEEvNT_6ParamsE,"ax",@progbits
	.align	128
.text._ZN7cutlass13device_kernelINS_4gemm6kernel13GemmUniversalIN4cute5tupleIJiiiiEEENS1_10collective13CollectiveMmaINS1_34MainloopSm90TmaGmmaWarpSpecializedILi16ENS5_IJNS4_1CILi2EEENSA_ILi1EEESC_EEENS1_35KernelTmaWarpSpecializedCooperativeEEENS5_IJNSA_ILi384EEENSA_ILi64EEENSA_ILi16EEEEEENS_6half_tENS5_IJlSC_lEEESK_SL_NS4_8TiledMMAINS4_8MMA_AtomIJNS4_4SM904GMMA25MMA_64x64x16_F32F16F16_SSILNSP_5MajorE0ELSR_0ELNSP_7ScaleInE1ELSS_1EEEEEENS4_6LayoutISD_NS5_IJSC_NSA_ILi0EEESW_EEEEENS5_IJNS4_10UnderscoreESZ_SZ_EEEEENS4_13SM90_TMA_LOADENS4_14ComposedLayoutINS4_7SwizzleILi1ELi4ELi3EEENS4_18smem_ptr_flag_bitsILi16EEENSV_INS5_IJNSA_ILi8EEESI_EEENS5_IJSI_SC_EEEEEEEvNS4_8identityENS4_23SM90_TMA_LOAD_MULTICASTES1C_vS1D_EENS_8epilogue10collective6detail29Sm90TmaWarpSpecializedAdapterINS1H_15DefaultEpilogueISK_SL_SL_NS1G_6thread17LinearCombinationISK_Li1EffLNS1L_9ScaleType4KindE0ELNS_15FloatRoundStyleE2ESK_EENS1_15EpilogueDefaultEEEEEvvEEEEvNT_6ParamsE:
        .type           _ZN7cutlass13device_kernelINS_4gemm6kernel13GemmUniversalIN4cute5tupleIJiiiiEEENS1_10collective13CollectiveMmaINS1_34MainloopSm90TmaGmmaWarpSpecializedILi16ENS5_IJNS4_1CILi2EEENSA_ILi1EEESC_EEENS1_35KernelTmaWarpSpecializedCooperativeEEENS5_IJNSA_ILi384EEENSA_ILi64EEENSA_ILi16EEEEEENS_6half_tENS5_IJlSC_lEEESK_SL_NS4_8TiledMMAINS4_8MMA_AtomIJNS4_4SM904GMMA25MMA_64x64x16_F32F16F16_SSILNSP_5MajorE0ELSR_0ELNSP_7ScaleInE1ELSS_1EEEEEENS4_6LayoutISD_NS5_IJSC_NSA_ILi0EEESW_EEEEENS5_IJNS4_10UnderscoreESZ_SZ_EEEEENS4_13SM90_TMA_LOADENS4_14ComposedLayoutINS4_7SwizzleILi1ELi4ELi3EEENS4_18smem_ptr_flag_bitsILi16EEENSV_INS5_IJNSA_ILi8EEESI_EEENS5_IJSI_SC_EEEEEEEvNS4_8identityENS4_23SM90_TMA_LOAD_MULTICASTES1C_vS1D_EENS_8epilogue10collective6detail29Sm90TmaWarpSpecializedAdapterINS1H_15DefaultEpilogueISK_SL_SL_NS1G_6thread17LinearCombinationISK_Li1EffLNS1L_9ScaleType4KindE0ELNS_15FloatRoundStyleE2ESK_EENS1_15EpilogueDefaultEEEEEvvEEEEvNT_6ParamsE,@function
        .size           _ZN7cutlass13device_kernelINS_4gemm6kernel13GemmUniversalIN4cute5tupleIJiiiiEEENS1_10collective13CollectiveMmaINS1_34MainloopSm90TmaGmmaWarpSpecializedILi16ENS5_IJNS4_1CILi2EEENSA_ILi1EEESC_EEENS1_35KernelTmaWarpSpecializedCooperativeEEENS5_IJNSA_ILi384EEENSA_ILi64EEENSA_ILi16EEEEEENS_6half_tENS5_IJlSC_lEEESK_SL_NS4_8TiledMMAINS4_8MMA_AtomIJNS4_4SM904GMMA25MMA_64x64x16_F32F16F16_SSILNSP_5MajorE0ELSR_0ELNSP_7ScaleInE1ELSS_1EEEEEENS4_6LayoutISD_NS5_IJSC_NSA_ILi0EEESW_EEEEENS5_IJNS4_10UnderscoreESZ_SZ_EEEEENS4_13SM90_TMA_LOADENS4_14ComposedLayoutINS4_7SwizzleILi1ELi4ELi3EEENS4_18smem_ptr_flag_bitsILi16EEENSV_INS5_IJNSA_ILi8EEESI_EEENS5_IJSI_SC_EEEEEEEvNS4_8identityENS4_23SM90_TMA_LOAD_MULTICASTES1C_vS1D_EENS_8epilogue10collective6detail29Sm90TmaWarpSpecializedAdapterINS1H_15DefaultEpilogueISK_SL_SL_NS1G_6thread17LinearCombinationISK_Li1EffLNS1L_9ScaleType4KindE0ELNS_15FloatRoundStyleE2ESK_EENS1_15EpilogueDefaultEEEEEvvEEEEvNT_6ParamsE,(.L_x_254 - _ZN7cutlass13device_kernelINS_4gemm6kernel13GemmUniversalIN4cute5tupleIJiiiiEEENS1_10collective13CollectiveMmaINS1_34MainloopSm90TmaGmmaWarpSpecializedILi16ENS5_IJNS4_1CILi2EEENSA_ILi1EEESC_EEENS1_35KernelTmaWarpSpecializedCooperativeEEENS5_IJNSA_ILi384EEENSA_ILi64EEENSA_ILi16EEEEEENS_6half_tENS5_IJlSC_lEEESK_SL_NS4_8TiledMMAINS4_8MMA_AtomIJNS4_4SM904GMMA25MMA_64x64x16_F32F16F16_SSILNSP_5MajorE0ELSR_0ELNSP_7ScaleInE1ELSS_1EEEEEENS4_6LayoutISD_NS5_IJSC_NSA_ILi0EEESW_EEEEENS5_IJNS4_10UnderscoreESZ_SZ_EEEEENS4_13SM90_TMA_LOADENS4_14ComposedLayoutINS4_7SwizzleILi1ELi4ELi3EEENS4_18smem_ptr_flag_bitsILi16EEENSV_INS5_IJNSA_ILi8EEESI_EEENS5_IJSI_SC_EEEEEEEvNS4_8identityENS4_23SM90_TMA_LOAD_MULTICASTES1C_vS1D_EENS_8epilogue10collective6detail29Sm90TmaWarpSpecializedAdapterINS1H_15DefaultEpilogueISK_SL_SL_NS1G_6thread17LinearCombinationISK_Li1EffLNS1L_9ScaleType4KindE0ELNS_15FloatRoundStyleE2ESK_EENS1_15EpilogueDefaultEEEEEvvEEEEvNT_6ParamsE)
        .other          _ZN7cutlass13device_kernelINS_4gemm6kernel13GemmUniversalIN4cute5tupleIJiiiiEEENS1_10collective13CollectiveMmaINS1_34MainloopSm90TmaGmmaWarpSpecializedILi16ENS5_IJNS4_1CILi2EEENSA_ILi1EEESC_EEENS1_35KernelTmaWarpSpecializedCooperativeEEENS5_IJNSA_ILi384EEENSA_ILi64EEENSA_ILi16EEEEEENS_6half_tENS5_IJlSC_lEEESK_SL_NS4_8TiledMMAINS4_8MMA_AtomIJNS4_4SM904GMMA25MMA_64x64x16_F32F16F16_SSILNSP_5MajorE0ELSR_0ELNSP_7ScaleInE1ELSS_1EEEEEENS4_6LayoutISD_NS5_IJSC_NSA_ILi0EEESW_EEEEENS5_IJNS4_10UnderscoreESZ_SZ_EEEEENS4_13SM90_TMA_LOADENS4_14ComposedLayoutINS4_7SwizzleILi1ELi4ELi3EEENS4_18smem_ptr_flag_bitsILi16EEENSV_INS5_IJNSA_ILi8EEESI_EEENS5_IJSI_SC_EEEEEEEvNS4_8identityENS4_23SM90_TMA_LOAD_MULTICASTES1C_vS1D_EENS_8epilogue10collective6detail29Sm90TmaWarpSpecializedAdapterINS1H_15DefaultEpilogueISK_SL_SL_NS1G_6thread17LinearCombinationISK_Li1EffLNS1L_9ScaleType4KindE0ELNS_15FloatRoundStyleE2ESK_EENS1_15EpilogueDefaultEEEEEvvEEEEvNT_6ParamsE,@"STO_CUDA_ENTRY STV_DEFAULT"
_ZN7cutlass13device_kernelINS_4gemm6kernel13GemmUniversalIN4cute5tupleIJiiiiEEENS1_10collective13CollectiveMmaINS1_34MainloopSm90TmaGmmaWarpSpecializedILi16ENS5_IJNS4_1CILi2EEENSA_ILi1EEESC_EEENS1_35KernelTmaWarpSpecializedCooperativeEEENS5_IJNSA_ILi384EEENSA_ILi64EEENSA_ILi16EEEEEENS_6half_tENS5_IJlSC_lEEESK_SL_NS4_8TiledMMAINS4_8MMA_AtomIJNS4_4SM904GMMA25MMA_64x64x16_F32F16F16_SSILNSP_5MajorE0ELSR_0ELNSP_7ScaleInE1ELSS_1EEEEEENS4_6LayoutISD_NS5_IJSC_NSA_ILi0EEESW_EEEEENS5_IJNS4_10UnderscoreESZ_SZ_EEEEENS4_13SM90_TMA_LOADENS4_14ComposedLayoutINS4_7SwizzleILi1ELi4ELi3EEENS4_18smem_ptr_flag_bitsILi16EEENSV_INS5_IJNSA_ILi8EEESI_EEENS5_IJSI_SC_EEEEEEEvNS4_8identityENS4_23SM90_TMA_LOAD_MULTICASTES1C_vS1D_EENS_8epilogue10collective6detail29Sm90TmaWarpSpecializedAdapterINS1H_15DefaultEpilogueISK_SL_SL_NS1G_6thread17LinearCombinationISK_Li1EffLNS1L_9ScaleType4KindE0ELNS_15FloatRoundStyleE2ESK_EENS1_15EpilogueDefaultEEEEEvvEEEEvNT_6ParamsE:
[----:B------:R-:W0:Y:S01]  /*0000*/  LDC R1, c[0x0][0x28] ;  /* 0x00000a00ff017b82 */ /* 0x000e220000000800 */
[----:B------:R-:W1:Y:S01]  /*0010*/  S2R R18, SR_TID.X ;  /* 0x0000000000127919 */ /* 0x000e620000002100 */
[----:B------:R-:W-:Y:S01]  /*0020*/  ELECT P0, URZ, PT ;  /* 0x00000000003f782f */ /* 0x000fe20003800000 */
[----:B------:R-:W-:Y:S01]  /*0030*/  BSSY B0, `(.L_x_0) ;  /* 0x000000f000007945 */ /* 0x000fe20003800000 */
[--C-:B-1----:R-:W-:Y:S02]  /*0040*/  SHF.R.U32.HI R0, RZ, 0x5, R18.reuse ;  /* 0x00000005ff007819 */ /* 0x102fe40000011612 */
[----:B------:R-:W-:-:S03]  /*0050*/  SHF.R.U32.HI R3, RZ, 0x7, R18 ;  /* 0x00000007ff037819 */ /* 0x000fc60000011612 */
[----:B------:R-:W1:Y:S04]  /*0060*/  SHFL.IDX PT, R2, R0, RZ, 0x1f ;  /* 0x00001fff00027589 */ /* 0x000e6800000e0000 */
[----:B------:R2:W3:Y:S01]  /*0070*/  SHFL.IDX PT, R5, R3, RZ, 0x1f ;  /* 0x00001fff03057589 */ /* 0x0004e200000e0000 */
[----:B-1----:R-:W-:-:S13]  /*0080*/  ISETP.NE.OR P0, PT, R2, RZ, !P0 ;  /* 0x000000ff0200720c */ /* 0x002fda0004705670 */
[----:B0-23--:R-:W-:Y:S05]  /*0090*/  @P0 BRA `(.L_x_1) ;  /* 0x0000000000200947 */ /* 0x00dfea0003800000 */
[----:B------:R-:W-:Y:S02]  /*00a0*/  ULDC.64 UR4, c[0x0][0x198] ;  /* 0x0000660000047ab9 */ /* 0x000fe40000000a00 */
[----:B------:R-:W-:Y:S02]  /*00b0*/  UIADD3 UR6, UP0, UR4, 0xf0, URZ ;  /* 0x000000f004067890 */ /* 0x000fe4000ff1e03f */
[----:B------:R-:W-:Y:S02]  /*00c0*/  UIADD3 UR4, UP1, UR4, 0x1f0, URZ ;  /* 0x000001f004047890 */ /* 0x000fe4000ff3e03f */
[----:B------:R-:W-:Y:S02]  /*00d0*/  UIADD3.X UR7, URZ, UR5, URZ, UP0, !UPT ;  /* 0x000000053f077290 */ /* 0x000fe400087fe43f */
[----:B------:R-:W-:-:S07]  /*00e0*/  UIADD3.X UR5, URZ, UR5, URZ, UP1, !UPT ;  /* 0x000000053f057290 */ /* 0x000fce0008ffe43f */
[----:B------:R0:W-:Y:S02]  /*00f0*/  UTMACCTL.PF [UR6] ;  /* 0x00000000060079b9 */ /* 0x0001e40008040000 */
[----:B------:R0:W-:Y:S02]  /*0100*/  UTMACCTL.PF [UR4] ;  /* 0x00000000040079b9 */ /* 0x0001e40008040000 */
[----:B0-----:R-:W-:Y:S01]  /*0110*/  NOP ;  /* 0x0000000000007918 */ /* 0x001fe20000000000 */
.L_x_1:
[----:B------:R-:W-:Y:S05]  /*0120*/  BSYNC B0 ;  /* 0x0000000000007941 */ /* 0x000fea0003800000 */
.L_x_0:
[----:B------:R-:W0:Y:S02]  /*0130*/  SHFL.IDX PT, R3, R0, RZ, 0x1f ;  /* 0x00001fff00037589 */ /* 0x000e2400000e0000 */
[----:B0-----:R-:W-:-:S13]  /*0140*/  ISETP.NE.AND P0, PT, R3, RZ, PT ;  /* 0x000000ff0300720c */ /* 0x001fda0003f05270 */
[----:B------:R-:W-:Y:S05]  /*0150*/  @P0 BRA `(.L_x_2) ;  /* 0x0000000000c40947 */ /* 0x000fea0003800000 */
[----:B------:R-:W-:Y:S01]  /*0160*/  ELECT P0, URZ, PT ;  /* 0x00000000003f782f */ /* 0x000fe20003800000 */
[----:B------:R-:W-:-:S12]  /*0170*/  BSSY B0, `(.L_x_2) ;  /* 0x000002f000007945 */ /* 0x000fd80003800000 */
[----:B------:R-:W-:Y:S05]  /*0180*/  @!P0 BRA `(.L_x_3) ;  /* 0x0000000000b48947 */ /* 0x000fea0003800000 */
[----:B------:R-:W0:Y:S01]  /*0190*/  S2UR UR8, SR_CgaCtaId ;  /* 0x00000000000879c3 */ /* 0x000e220000008800 */
[----:B------:R-:W-:Y:S01]  /*01a0*/  UMOV UR4, 0x400 ;  /* 0x0000040000047882 */ /* 0x000fe20000000000 */
[----:B------:R-:W-:Y:S01]  /*01b0*/  UMOV UR5, 0x1 ;  /* 0x0000000100057882 */ /* 0x000fe20000000000 */
[----:B------:R-:W-:Y:S02]  /*01c0*/  UMOV UR6, 0x4 ;  /* 0x0000000400067882 */ /* 0x000fe40000000000 */
[----:B------:R-:W-:-:S04]  /*01d0*/  UIADD3 UR6, -UR6, 0x100000, URZ ;  /* 0x0010000006067890 */ /* 0x000fc8000fffe13f */
[----:B------:R-:W-:Y:S02]  /*01e0*/  USHF.L.U32 UR7, UR6, 0xb, URZ ;  /* 0x0000000b06077899 */ /* 0x000fe4000800063f */
[----:B------:R-:W-:Y:S02]  /*01f0*/  USHF.L.U32 UR6, UR6, 0x1, URZ ;  /* 0x0000000106067899 */ /* 0x000fe4000800063f */
[----:B0-----:R-:W-:Y:S02]  /*0200*/  ULEA UR8, UR8, UR4, 0x18 ;  /* 0x0000000408087291 */ /* 0x001fe4000f8ec03f */
[----:B------:R-:W-:-:S04]  /*0210*/  UIADD3 UR4, -UR5, 0x100000, URZ ;  /* 0x0010000005047890 */ /* 0x000fc8000fffe13f */
[----:B------:R-:W-:Y:S02]  /*0220*/  USHF.L.U32 UR5, UR4, 0xb, URZ ;  /* 0x0000000b04057899 */ /* 0x000fe4000800063f */
[----:B------:R-:W-:Y:S01]  /*0230*/  USHF.L.U32 UR4, UR4, 0x1, URZ ;  /* 0x0000000104047899 */ /* 0x000fe2000800063f */
[----:B------:R-:W0:Y:S11]  /*0240*/  FENCE.VIEW.ASYNC.S ;  /* 0x00000000000073c6 */ /* 0x000e360000000000 */
[----:B0-----:R0:W1:Y:S01]  /*0250*/  SYNCS.EXCH.64 URZ, [UR8], UR4 ;  /* 0x00000004083f75b2 */ /* 0x0010620008000100 */
[----:B------:R0:W2:Y:S01]  /*0260*/  SYNCS.EXCH.64 URZ, [UR8+0x80], UR6 ;  /* 0x00008006083f75b2 */ /* 0x0000a20008000100 */
[----:B------:R0:W3:Y:S01]  /*0270*/  SYNCS.EXCH.64 URZ, [UR8+0x8], UR4 ;  /* 0x00000804083f75b2 */ /* 0x0000e20008000100 */
[----:B------:R0:W4:Y:S01]  /*0280*/  SYNCS.EXCH.64 URZ, [UR8+0x88], UR6 ;  /* 0x00008806083f75b2 */ /* 0x0001220008000100 */
[----:B------:R0:W0:Y:S01]  /*0290*/  SYNCS.EXCH.64 URZ, [UR8+0x10], UR4 ;  /* 0x00001004083f75b2 */ /* 0x0000220008000100 */
        /* <DEDUP_REMOVED lines=27> */
[----:B-1234-:R-:W-:Y:S01]  /*0450*/  NOP ;  /* 0x0000000000007918 */ /* 0x01efe20000000000 */
.L_x_3:
[----:B0-----:R-:W-:Y:S05]  /*0460*/  BSYNC B0 ;  /* 0x0000000000007941 */ /* 0x001fea0003800000 */
.L_x_2:
[----:B------:R-:W-:Y:S01]  /*0470*/  SHF.R.S32.HI R7, RZ, 0x1f, R18 ;  /* 0x0000001fff077819 */ /* 0x000fe20000011412 */
[----:B------:R-:W0:Y:S01]  /*0480*/  SHFL.IDX PT, R0, R0, RZ, 0x1f ;  /* 0x00001fff00007589 */ /* 0x000e2200000e0000 */
[----:B------:R-:W1:Y:S01]  /*0490*/  S2UR UR8, SR_CTAID.X ;  /* 0x00000000000879c3 */ /* 0x000e620000002500 */
[----:B------:R-:W-:Y:S02]  /*04a0*/  ELECT P0, URZ, PT ;  /* 0x00000000003f782f */ /* 0x000fe40003800000 */
[----:B------:R-:W-:Y:S01]  /*04b0*/  LEA.HI R7, R7, R18, RZ, 0x7 ;  /* 0x0000001207077211 */ /* 0x000fe200078f38ff */
[----:B------:R-:W2:Y:S01]  /*04c0*/  S2R R4, SR_CTAID.Y ;  /* 0x0000000000047919 */ /* 0x000ea20000002600 */
[----:B------:R-:W-:Y:S01]  /*04d0*/  SHF.R.S32.HI R8, RZ, 0x1f, R3 ;  /* 0x0000001fff087819 */ /* 0x000fe20000011403 */
[----:B------:R-:W-:Y:S01]  /*04e0*/  ULDC UR4, c[0x0][0x150] ;  /* 0x0000540000047ab9 */ /* 0x000fe20000000800 */
[----:B------:R-:W-:Y:S01]  /*04f0*/  LOP3.LUT R7, R7, 0xffffff80, RZ, 0xc0, !PT ;  /* 0xffffff8007077812 */ /* 0x000fe200078ec0ff */
[----:B------:R-:W-:Y:S01]  /*0500*/  NOP ;  /* 0x0000000000007918 */ /* 0x000fe20000000000 */
[----:B------:R-:W-:Y:S01]  /*0510*/  LEA.HI R8, R8, R3, RZ, 0x2 ;  /* 0x0000000308087211 */ /* 0x000fe200078f10ff */
[----:B------:R-:W3:Y:S01]  /*0520*/  LDC R10, c[0x0][0x144] ;  /* 0x00005100ff0a7b82 */ /* 0x000ee20000000800 */
[----:B------:R-:W-:Y:S01]  /*0530*/  NOP ;  /* 0x0000000000007918 */ /* 0x000fe20000000000 */
[----:B------:R-:W-:Y:S01]  /*0540*/  IMAD.IADD R6, R18, 0x1, -R7 ;  /* 0x0000000112067824 */ /* 0x000fe200078e0a07 */
[----:B------:R-:W-:Y:S01]  /*0550*/  LOP3.LUT R8, R8, 0x3ffffffc, RZ, 0xc0, !PT ;  /* 0x3ffffffc08087812 */ /* 0x000fe200078ec0ff */
[----:B------:R-:W-:Y:S01]  /*0560*/  IMAD.MOV.U32 R22, RZ, RZ, 0x1 ;  /* 0x00000001ff167424 */ /* 0x000fe200078e00ff */
[----:B------:R-:W-:-:S02]  /*0570*/  ISETP.NE.AND P3, PT, R5, RZ, PT ;  /* 0x000000ff0500720c */ /* 0x000fc40003f65270 */
[----:B------:R-:W-:Y:S01]  /*0580*/  SHF.R.S32.HI R7, RZ, 0x1f, R6 ;  /* 0x0000001fff077819 */ /* 0x000fe20000011406 */
[----:B------:R-:W-:Y:S01]  /*0590*/  IMAD.IADD R8, R3, 0x1, -R8 ;  /* 0x0000000103087824 */ /* 0x000fe200078e0a08 */
[----:B------:R-:W4:Y:S02]  /*05a0*/  LDC R13, c[0x0][0x140] ;  /* 0x00005000ff0d7b82 */ /* 0x000f240000000800 */
[----:B------:R-:W-:Y:S02]  /*05b0*/  LEA.HI R7, R7, R6, RZ, 0x3 ;  /* 0x0000000607077211 */ /* 0x000fe400078f18ff */
[----:B0-----:R-:W-:Y:S02]  /*05c0*/  ISETP.NE.OR P0, PT, R0, RZ, !P0 ;  /* 0x000000ff0000720c */ /* 0x001fe40004705670 */
[--C-:B------:R-:W-:Y:S02]  /*05d0*/  SHF.R.S32.HI R0, RZ, 0x3, R7.reuse ;  /* 0x00000003ff007819 */ /* 0x100fe40000011407 */
[----:B------:R-:W-:-:S02]  /*05e0*/  SHF.R.S32.HI R7, RZ, 0x1f, R7 ;  /* 0x0000001fff077819 */ /* 0x000fc40000011407 */
[----:B-1----:R-:W-:Y:S02]  /*05f0*/  I2FP.F32.U32 R9, UR8 ;  /* 0x0000000800097c45 */ /* 0x002fe40008201000 */
[----:B------:R-:W-:-:S03]  /*0600*/  LEA.HI R7, R7, R0, RZ, 0x2 ;  /* 0x0000000007077211 */ /* 0x000fc600078f10ff */
[----:B------:R-:W-:Y:S01]  /*0610*/  FMUL R9, R9, UR4 ;  /* 0x0000000409097c20 */ /* 0x000fe20008400000 */
[----:B------:R-:W-:Y:S01]  /*0620*/  LOP3.LUT R7, R7, 0xfffffffc, RZ, 0xc0, !PT ;  /* 0xfffffffc07077812 */ /* 0x000fe200078ec0ff */
[----:B------:R-:W-:Y:S01]  /*0630*/  VOTEU.ALL UP0, P0 ;  /* 0x00000000003f7886 */ /* 0x000fe20000000000 */
[----:B--2---:R-:W-:Y:S01]  /*0640*/  I2FP.F32.U32 R3, R4 ;  /* 0x0000000400037245 */ /* 0x004fe20000201000 */
[----:B------:R-:W-:Y:S01]  /*0650*/  ULDC UR4, c[0x0][0x154] ;  /* 0x0000550000047ab9 */ /* 0x000fe20000000800 */
[----:B------:R-:W-:Y:S01]  /*0660*/  VOTEU.ALL UP1, P0 ;  /* 0x00000000003f7886 */ /* 0x000fe20000020000 */
[----:B------:R-:W0:Y:S01]  /*0670*/  F2I.U32.TRUNC.NTZ R9, R9 ;  /* 0x0000000900097305 */ /* 0x000e22000020f000 */
[----:B------:R-:W-:Y:S01]  /*0680*/  IMAD.IADD R7, R0, 0x1, -R7 ;  /* 0x0000000100077824 */ /* 0x000fe200078e0a07 */
[----:B------:R-:W1:Y:S01]  /*0690*/  @!UP0 S2UR UR7, SR_CgaCtaId ;  /* 0x00000000000789c3 */ /* 0x000e620000008800 */
[----:B------:R-:W-:Y:S01]  /*06a0*/  FMUL R12, R3, UR4 ;  /* 0x00000004030c7c20 */ /* 0x000fe20008400000 */
[----:B------:R-:W-:Y:S01]  /*06b0*/  UMOV UR4, 0x20 ;  /* 0x0000002000047882 */ /* 0x000fe20000000000 */
[----:B------:R-:W-:Y:S01]  /*06c0*/  IMAD R8, R8, 0x4, R7 ;  /* 0x0000000408087824 */ /* 0x000fe200078e0207 */
[----:B------:R-:W-:Y:S01]  /*06d0*/  @!UP0 UMOV UR6, 0x400 ;  /* 0x0000040000068882 */ /* 0x000fe20000000000 */
[----:B------:R-:W-:-:S04]  /*06e0*/  @!UP0 UIADD3 UR4, -UR4, 0x100000, URZ ;  /* 0x0010000004048890 */ /* 0x000fc8000fffe13f */
[----:B------:R-:W-:Y:S02]  /*06f0*/  @!UP0 USHF.L.U32 UR5, UR4, 0xb, URZ ;  /* 0x0000000b04058899 */ /* 0x000fe4000800063f */
[----:B------:R-:W-:Y:S01]  /*0700*/  @!UP0 USHF.L.U32 UR4, UR4, 0x1, URZ ;  /* 0x0000000104048899 */ /* 0x000fe2000800063f */
[----:B----4-:R-:W-:Y:S01]  /*0710*/  ISETP.EQ.U32.AND P2, PT, R13, 0x1, PT ;  /* 0x000000010d00780c */ /* 0x010fe20003f42070 */
[----:B------:R-:W2:Y:S01]  /*0720*/  F2I.U32.TRUNC.NTZ R12, R12 ;  /* 0x0000000c000c7305 */ /* 0x000ea2000020f000 */
[C---:B------:R-:W-:Y:S01]  /*0730*/  LEA.HI R0, R8.reuse, R8, RZ, 0x1 ;  /* 0x0000000808007211 */ /* 0x040fe200078f08ff */
[----:B------:R-:W4:Y:S01]  /*0740*/  LDC R7, c[0x0][0x148] ;  /* 0x00005200ff077b82 */ /* 0x000f220000000800 */
[----:B------:R-:W-:Y:S02]  /*0750*/  IMAD.SHL.U32 R23, R8, 0x4, RZ ;  /* 0x0000000408177824 */ /* 0x000fe400078e00ff */
[----:B------:R-:W-:Y:S01]  /*0760*/  LOP3.LUT R11, R0, 0xfffffffe, RZ, 0xc0, !PT ;  /* 0xfffffffe000b7812 */ /* 0x000fe200078ec0ff */
[----:B0-----:R-:W-:Y:S01]  /*0770*/  IMAD.MOV R15, RZ, RZ, -R9 ;  /* 0x000000ffff0f7224 */ /* 0x001fe200078e0a09 */
[----:B------:R-:W-:-:S02]  /*0780*/  SHF.R.S32.HI R9, RZ, 0x1f, R2 ;  /* 0x0000001fff097819 */ /* 0x000fc40000011402 */
[----:B------:R-:W-:Y:S01]  /*0790*/  LOP3.LUT R23, R8, 0xc, R23, 0x78, !PT ;  /* 0x0000000c08177812 */ /* 0x000fe200078e7817 */
[----:B---3--:R-:W-:Y:S01]  /*07a0*/  IMAD R3, R10, R15, UR8 ;  /* 0x000000080a037e24 */ /* 0x008fe2000f8e020f */
[----:B------:R-:W-:Y:S01]  /*07b0*/  LEA.HI R9, R9, R2, RZ, 0x2 ;  /* 0x0000000209097211 */ /* 0x000fe200078f10ff */
[----:B------:R-:W-:-:S03]  /*07c0*/  IMAD.IADD R0, R8, 0x1, -R11 ;  /* 0x0000000108007824 */ /* 0x000fc600078e0a0b */
[----:B------:R-:W-:Y:S01]  /*07d0*/  LOP3.LUT R9, R9, 0xfffffffc, RZ, 0xc0, !PT ;  /* 0xfffffffc09097812 */ /* 0x000fe200078ec0ff */
[----:B--2---:R-:W-:Y:S01]  /*07e0*/  IMAD.MOV R24, RZ, RZ, -R12 ;  /* 0x000000ffff187224 */ /* 0x004fe200078e0a0c */
[----:B------:R-:W-:Y:S01]  /*07f0*/  ISETP.NE.AND P4, PT, R0, R3, PT ;  /* 0x000000030000720c */ /* 0x000fe20003f85270 */
[----:B-1----:R-:W-:Y:S02]  /*0800*/  @!UP0 ULEA UR6, UR7, UR6, 0x18 ;  /* 0x0000000607068291 */ /* 0x002fe4000f8ec03f */
[----:B------:R-:W-:Y:S01]  /*0810*/  IMAD.IADD R0, R2, 0x1, -R9 ;  /* 0x0000000102007824 */ /* 0x000fe200078e0a09 */
[----:B------:R-:W-:Y:S01]  /*0820*/  VOTEU.ALL UP0, P0 ;  /* 0x00000000003f7886 */ /* 0x000fe20000000000 */
[----:B------:R-:W-:Y:S01]  /*0830*/  LOP3.LUT P0, RZ, R6, 0x7, RZ, 0xc0, !PT ;  /* 0x0000000706ff7812 */ /* 0x000fe2000780c0ff */
[----:B------:R-:W-:Y:S02]  /*0840*/  VIADD R6, R5, 0xffffffff ;  /* 0xffffffff05067836 */ /* 0x000fe40000000000 */
[----:B------:R-:W-:Y:S01]  /*0850*/  ISETP.NE.AND P1, PT, R0, 0x3, PT ;  /* 0x000000030000780c */ /* 0x000fe20003f25270 */
[----:B----4-:R-:W-:Y:S01]  /*0860*/  IMAD R9, R7, R24, R4 ;  /* 0x0000001807097224 */ /* 0x010fe200078e0204 */
[----:B------:R-:W-:-:S02]  /*0870*/  ISETP.LT.U32.AND P0, PT, R23, 0x2, !P0 ;  /* 0x000000021700780c */ /* 0x000fc40004701070 */
[----:B------:R-:W-:Y:S01]  /*0880*/  ISETP.EQ.OR P1, PT, R0, RZ, !P1 ;  /* 0x000000ff0000720c */ /* 0x000fe20004f22670 */
[----:B------:R-:W0:Y:S02]  /*0890*/  FENCE.VIEW.ASYNC.S ;  /* 0x00000000000073c6 */ /* 0x000e240000000000 */
[----:B0-----:R0:W1:Y:S01]  /*08a0*/  @!UP0 SYNCS.EXCH.64 URZ, [UR6+0x110], UR4 ;  /* 0x00011004063f85b2 */ /* 0x0010620008000100 */
[----:B------:R-:W-:Y:S02]  /*08b0*/  @P4 LEA.HI R2, R23, R23, RZ, 0x1 ;  /* 0x0000001717024211 */ /* 0x000fe400078f08ff */
[----:B------:R-:W-:Y:S02]  /*08c0*/  ISETP.EQ.AND P1, PT, R5, RZ, P1 ;  /* 0x000000ff0500720c */ /* 0x000fe40000f22270 */
[----:B------:R-:W-:Y:S02]  /*08d0*/  @P4 SHF.R.S32.HI R2, RZ, 0x1, R2 ;  /* 0x00000001ff024819 */ /* 0x000fe40000011402 */
[----:B------:R-:W-:-:S02]  /*08e0*/  ISETP.GE.U32.AND P6, PT, R6, 0x2, PT ;  /* 0x000000020600780c */ /* 0x000fc40003fc6070 */
[----:B------:R-:W-:Y:S02]  /*08f0*/  @P4 ISETP.NE.AND P5, PT, R2, R9, PT ;  /* 0x000000090200420c */ /* 0x000fe40003fa5270 */
[----:B------:R-:W-:Y:S02]  /*0900*/  SEL R9, RZ, 0x1, !P0 ;  /* 0x00000001ff097807 */ /* 0x000fe40004000000 */
[----:B------:R-:W-:Y:S02]  /*0910*/  @P4 SEL R22, RZ, 0x1, P5 ;  /* 0x00000001ff164807 */ /* 0x000fe40002800000 */
[----:B------:R-:W-:Y:S01]  /*0920*/  SEL R19, RZ, 0x1, !P1 ;  /* 0x00000001ff137807 */ /* 0x000fe20004800000 */
[----:B------:R0:W2:Y:S01]  /*0930*/  @!UP1 SYNCS.EXCH.64 URZ, [UR6+0x118], UR4 ;  /* 0x00011804063f95b2 */ /* 0x0000a20008000100 */
[----:B------:R-:W-:Y:S01]  /*0940*/  LOP3.LUT R22, R22, R9, RZ, 0xc0, !PT ;  /* 0x0000000916167212 */ /* 0x000fe200078ec0ff */
[----:B------:R-:W-:Y:S01]  /*0950*/  NOP ;  /* 0x0000000000007918 */ /* 0x000fe20000000000 */
[----:B------:R-:W-:Y:S01]  /*0960*/  SEL R19, R19, 0x2, P6 ;  /* 0x0000000213137807 */ /* 0x000fe20003000000 */
[----:B------:R-:W-:Y:S06]  /*0970*/  @!P2 BRA `(.L_x_4) ;  /* 0x000000000008a947 */ /* 0x000fec0003800000 */
[----:B-12---:R-:W-:Y:S01]  /*0980*/  UCGABAR_ARV ;  /* 0x00000000000079c7 */ /* 0x006fe20008000000 */
[----:B------:R-:W-:Y:S05]  /*0990*/  BRA `(.L_x_5) ;  /* 0x0000000000047947 */ /* 0x000fea0003800000 */
.L_x_4:
[----:B-12---:R-:W-:Y:S01]  /*09a0*/  NOP ;  /* 0x0000000000007918 */ /* 0x006fe20000000000 */
.L_x_5:
[----:B------:R-:W1:Y:S01]  /*09b0*/  LDC R2, c[0x0][0x65c] ;  /* 0x00019700ff027b82 */ /* 0x000e620000000800 */
[----:B------:R-:W-:Y:S02]  /*09c0*/  IMAD.U32 R8, RZ, RZ, UR8 ;  /* 0x00000008ff087e24 */ /* 0x000fe4000f8e00ff */
[----:B------:R-:W-:Y:S01]  /*09d0*/  IMAD.MOV.U32 R9, RZ, RZ, RZ ;  /* 0x000000ffff097224 */ /* 0x000fe200078e00ff */
[----:B-1----:R-:W-:-:S04]  /*09e0*/  ISETP.NE.AND P1, PT, R2, 0x1, PT ;  /* 0x000000010200780c */ /* 0x002fc80003f25270 */
[----:B------:R-:W-:-:S09]  /*09f0*/  P2R R5, PR, RZ, 0x2 ;  /* 0x00000002ff057803 */ /* 0x000fd20000000000 */
[----:B------:R-:W1:Y:S01]  /*0a00*/  @P1 LDC R17, c[0x0][0x10] ;  /* 0x00000400ff111b82 */ /* 0x000e620000000800 */
[----:B------:R-:W-:Y:S02]  /*0a10*/  @P1 IMAD.MOV.U32 R5, RZ, RZ, RZ ;  /* 0x000000ffff051224 */ /* 0x000fe400078e00ff */
[----:B------:R-:W-:-:S05]  /*0a20*/  @P1 IMAD.MOV.U32 R13, RZ, RZ, RZ ;  /* 0x000000ffff0d1224 */ /* 0x000fca00078e00ff */
[----:B------:R-:W2:Y:S01]  /*0a30*/  @!P1 LDC R11, c[0x0][0xc] ;  /* 0x00000300ff0b9b82 */ /* 0x000ea20000000800 */
[----:B-1----:R-:W-:-:S04]  /*0a40*/  @P1 IMAD.WIDE.U32 R16, R17, UR8, R4 ;  /* 0x0000000811101c25 */ /* 0x002fc8000f8e0004 */
[----:B------:R-:W-:Y:S02]  /*0a50*/  @P1 IMAD.IADD R17, R17, 0x1, R13 ;  /* 0x0000000111111824 */ /* 0x000fe400078e020d */
[----:B--2---:R-:W-:-:S04]  /*0a60*/  @!P1 IMAD.WIDE.U32 R8, R4, R11, R8 ;  /* 0x0000000b04089225 */ /* 0x004fc800078e0008 */
[----:B------:R-:W-:Y:S02]  /*0a70*/  @!P1 IMAD.MOV.U32 R16, RZ, RZ, R8 ;  /* 0x000000ffff109224 */ /* 0x000fe400078e0008 */
[----:B------:R-:W-:Y:S01]  /*0a80*/  @!P1 IMAD.MOV.U32 R17, RZ, RZ, R9 ;  /* 0x000000ffff119224 */ /* 0x000fe200078e0009 */
[----:B------:R-:W-:Y:S06]  /*0a90*/  @!P2 BRA `(.L_x_6) ;  /* 0x00000000000ca947 */ /* 0x000fec0003800000 */
[----:B------:R-:W-:Y:S01]  /*0aa0*/  UCGABAR_WAIT ;  /* 0x0000000000007dc7 */ /* 0x000fe20008000000 */
[----:B------:R-:W-:Y:S01]  /*0ab0*/  CCTL.IVALL ;  /* 0x00000000ff00798f */ /* 0x000fe20002000000 */
[----:B------:R-:W-:Y:S05]  /*0ac0*/  BRA `(.L_x_7) ;  /* 0x0000000000047947 */ /* 0x000fea0003800000 */
.L_x_6:
[----:B------:R-:W-:Y:S06]  /*0ad0*/  BAR.SYNC.DEFER_BLOCKING 0x0 ;  /* 0x0000000000007b1d */ /* 0x000fec0000010000 */
.L_x_7:
[----:B------:R-:W-:Y:S05]  /*0ae0*/  @!P3 BRA `(.L_x_8) ;  /* 0x0000008c00bcb947 */ /* 0x000fea0003800000 */
[----:B------:R-:W-:-:S13]  /*0af0*/  ISETP.GT.U32.AND P0, PT, R6, 0x1, PT ;  /* 0x000000010600780c */ /* 0x000fda0003f04070 */
[----:B0-----:R-:W-:Y:S05]  /*0b00*/  @P0 EXIT ;  /* 0x000000000000094d */ /* 0x001fea0003800000 */
[----:B------:R-:W-:Y:S01]  /*0b10*/  ULDC.64 UR4, c[0x0][0x650] ;  /* 0x0001940000047ab9 */ /* 0x000fe20000000a00 */
[----:B------:R-:W-:Y:S01]  /*0b20*/  PRMT R0, RZ, 0x7610, R0 ;  /* 0x00007610ff007816 */ /* 0x000fe20000000000 */
[----:B------:R-:W-:Y:S01]  /*0b30*/  IMAD.MOV.U32 R124, RZ, RZ, -0x1 ;  /* 0xffffffffff7c7424 */ /* 0x000fe200078e00ff */
[----:B------:R-:W-:Y:S01]  /*0b40*/  ISETP.GE.U32.AND P0, PT, R16, UR4, PT ;  /* 0x0000000410007c0c */ /* 0x000fe2000bf06070 */
[----:B------:R-:W-:Y:S02]  /*0b50*/  IMAD.MOV.U32 R123, RZ, RZ, -0x1 ;  /* 0xffffffffff7b7424 */ /* 0x000fe400078e00ff */
[----:B------:R-:W-:Y:S01]  /*0b60*/  IMAD.MOV.U32 R121, RZ, RZ, -0x1 ;  /* 0xffffffffff797424 */ /* 0x000fe200078e00ff */
[----:B------:R-:W-:-:S13]  /*0b70*/  ISETP.GE.U32.AND.EX P0, PT, R17, UR5, PT, P0 ;  /* 0x0000000511007c0c */ /* 0x000fda000bf06100 */
[----:B------:R-:W-:Y:S05]  /*0b80*/  @P0 BRA `(.L_x_9) ;  /* 0x0000000400280947 */ /* 0x000fea0003800000 */
[----:B------:R-:W0:Y:S01]  /*0b90*/  LDC.64 R20, c[0x0][0x628] ;  /* 0x00018a00ff147b82 */ /* 0x000e220000000a00 */
[----:B------:R-:W-:Y:S02]  /*0ba0*/  IMAD.MOV.U32 R8, RZ, RZ, R16 ;  /* 0x000000ffff087224 */ /* 0x000fe400078e0010 */
[----:B------:R-:W-:-:S05]  /*0bb0*/  IMAD.MOV.U32 R9, RZ, RZ, R17 ;  /* 0x000000ffff097224 */ /* 0x000fca00078e0011 */
[----:B------:R-:W1:Y:S08]  /*0bc0*/  LDC R0, c[0x0][0x630] ;  /* 0x00018c00ff007b82 */ /* 0x000e700000000800 */
[----:B------:R-:W2:Y:S01]  /*0bd0*/  LDC.64 R26, c[0x0][0x620] ;  /* 0x00018800ff1a7b82 */ /* 0x000ea20000000a00 */
[----:B0-----:R-:W-:-:S04]  /*0be0*/  ISETP.NE.U32.AND P0, PT, R20, RZ, PT ;  /* 0x000000ff1400720c */ /* 0x001fc80003f05070 */
[----:B------:R-:W-:-:S13]  /*0bf0*/  ISETP.NE.AND.EX P0, PT, R21, RZ, PT, P0 ;  /* 0x000000ff1500720c */ /* 0x000fda0003f05300 */
[----:B-12---:R-:W-:Y:S05]  /*0c00*/  @!P0 BRA `(.L_x_10) ;  /* 0x0000000000288947 */ /* 0x006fea0003800000 */
[----:B------:R-:W0:Y:S02]  /*0c10*/  LDC R13, c[0x0][0x634] ;  /* 0x00018d00ff0d7b82 */ /* 0x000e240000000800 */
[----:B0-----:R-:W-:-:S05]  /*0c20*/  IADD3 R13, P0, R16, R13, RZ ;  /* 0x0000000d100d7210 */ /* 0x001fca0007f1e0ff */
[----:B------:R-:W-:-:S04]  /*0c30*/  IMAD.X R15, RZ, RZ, R17, P0 ;  /* 0x000000ffff0f7224 */ /* 0x000fc800000e0611 */
[----:B------:R-:W-:-:S04]  /*0c40*/  IMAD.WIDE.U32 R8, R15, R20, RZ ;  /* 0x000000140f087225 */ /* 0x000fc800078e00ff */
[----:B------:R-:W-:-:S04]  /*0c50*/  IMAD.WIDE.U32 R10, P0, R13, R21, R8 ;  /* 0x000000150d0a7225 */ /* 0x000fc80007800008 */
[----:B------:R-:W-:-:S04]  /*0c60*/  IMAD.WIDE.U32 R8, R13, R20, RZ ;  /* 0x000000140d087225 */ /* 0x000fc800078e00ff */
[----:B------:R-:W-:Y:S01]  /*0c70*/  IMAD.X R13, RZ, RZ, RZ, P0 ;  /* 0x000000ffff0d7224 */ /* 0x000fe200000e06ff */
[----:B------:R-:W-:Y:S01]  /*0c80*/  IADD3 RZ, P0, R9, R10, RZ ;  /* 0x0000000a09ff7210 */ /* 0x000fe20007f1e0ff */
[----:B------:R-:W-:-:S04]  /*0c90*/  IMAD.MOV.U32 R12, RZ, RZ, R11 ;  /* 0x000000ffff0c7224 */ /* 0x000fc800078e000b */
[----:B------:R-:W-:-:S08]  /*0ca0*/  IMAD.WIDE.U32.X R8, R15, R21, R12, P0 ;  /* 0x000000150f087225 */ /* 0x000fd000000e040c */
.L_x_10:
[----:B------:R-:W0:Y:S01]  /*0cb0*/  LDC.64 R20, c[0x0][0x640] ;  /* 0x00019000ff147b82 */ /* 0x000e220000000a00 */
[--C-:B------:R-:W-:Y:S01]  /*0cc0*/  SHF.R.U64 R121, R8, R0, R9.reuse ;  /* 0x0000000008797219 */ /* 0x100fe20000001209 */
[----:B------:R-:W-:Y:S01]  /*0cd0*/  IMAD R28, R7, R24, R4 ;  /* 0x00000018071c7224 */ /* 0x000fe200078e0204 */
[----:B------:R-:W-:Y:S01]  /*0ce0*/  SHF.R.U32.HI R0, RZ, R0, R9 ;  /* 0x00000000ff007219 */ /* 0x000fe20000011609 */
[----:B------:R-:W-:Y:S01]  /*0cf0*/  IMAD.MOV.U32 R25, RZ, RZ, 0x1 ;  /* 0x00000001ff197424 */ /* 0x000fe200078e00ff */
[----:B------:R-:W-:-:S03]  /*0d00*/  IADD3 R5, P0, RZ, -R121, RZ ;  /* 0x80000079ff057210 */ /* 0x000fc60007f1e0ff */
[----:B------:R-:W1:Y:S02]  /*0d10*/  LDC R6, c[0x0][0x618] ;  /* 0x00018600ff067b82 */ /* 0x000e640000000800 */
[----:B------:R-:W-:-:S04]  /*0d20*/  IMAD.X R9, RZ, RZ, ~R0, P0 ;  /* 0x000000ffff097224 */ /* 0x000fc800000e0e00 */
[-C--:B------:R-:W-:Y:S02]  /*0d30*/  IMAD R0, R9, R26.reuse, RZ ;  /* 0x0000001a09007224 */ /* 0x080fe400078e02ff */
[----:B------:R-:W2:Y:S01]  /*0d40*/  LDC R11, c[0x0][0x608] ;  /* 0x00018200ff0b7b82 */ /* 0x000ea20000000800 */
[----:B------:R-:W-:-:S04]  /*0d50*/  IMAD.WIDE.U32 R8, R5, R26, R16 ;  /* 0x0000001a05087225 */ /* 0x000fc800078e0010 */
[----:B------:R-:W-:-:S03]  /*0d60*/  IMAD R5, R5, R27, R0 ;  /* 0x0000001b05057224 */ /* 0x000fc600078e0200 */
[----:B------:R-:W3:Y:S01]  /*0d70*/  LDC R12, c[0x0][0x658] ;  /* 0x00019600ff0c7b82 */ /* 0x000ee20000000800 */
[----:B0-----:R-:W-:Y:S01]  /*0d80*/  ISETP.NE.U32.AND P0, PT, R20, RZ, PT ;  /* 0x000000ff1400720c */ /* 0x001fe20003f05070 */
[----:B------:R-:W-:Y:S02]  /*0d90*/  IMAD.IADD R5, R9, 0x1, R5 ;  /* 0x0000000109057824 */ /* 0x000fe400078e0205 */
[----:B------:R-:W-:Y:S01]  /*0da0*/  IMAD.MOV.U32 R9, RZ, RZ, -0x1 ;  /* 0xffffffffff097424 */ /* 0x000fe200078e00ff */
[----:B------:R-:W-:-:S03]  /*0db0*/  ISETP.NE.AND.EX P0, PT, R21, RZ, PT, P0 ;  /* 0x000000ff1500720c */ /* 0x000fc60003f05300 */
[----:B------:R-:W0:Y:S01]  /*0dc0*/  LDC R15, c[0x0][0x600] ;  /* 0x00018000ff0f7b82 */ /* 0x000e220000000800 */
[-CC-:B-1----:R-:W-:Y:S02]  /*0dd0*/  SHF.R.U64 R13, R8, R6.reuse, R5.reuse ;  /* 0x00000006080d7219 */ /* 0x182fe40000001205 */
[----:B------:R-:W-:-:S05]  /*0de0*/  SHF.R.U32.HI R0, RZ, R6, R5 ;  /* 0x00000006ff007219 */ /* 0x000fca0000011605 */
[----:B------:R-:W1:Y:S01]  /*0df0*/  LDC R14, c[0x0][0x648] ;  /* 0x00019200ff0e7b82 */ /* 0x000e620000000800 */
[-CC-:B--2---:R-:W-:Y:S02]  /*0e00*/  SHF.R.U64 R29, R13, R11.reuse, R0.reuse ;  /* 0x0000000b0d1d7219 */ /* 0x184fe40000001200 */
[----:B------:R-:W-:-:S05]  /*0e10*/  SHF.R.U32.HI R5, RZ, R11, R0 ;  /* 0x0000000bff057219 */ /* 0x000fca0000011600 */
[----:B------:R-:W2:Y:S01]  /*0e20*/  LDC R26, c[0x0][0x638] ;  /* 0x00018e00ff1a7b82 */ /* 0x000ea20000000800 */
[-CC-:B---3--:R-:W-:Y:S02]  /*0e30*/  SHF.R.U64 R24, R29, R12.reuse, R5.reuse ;  /* 0x0000000c1d187219 */ /* 0x188fe40000001205 */
[-C--:B------:R-:W-:Y:S02]  /*0e40*/  SHF.L.U32 R0, R9, R12.reuse, RZ ;  /* 0x0000000c09007219 */ /* 0x080fe400000006ff */
[----:B------:R-:W-:Y:S01]  /*0e50*/  SHF.R.U32.HI R5, RZ, R12, R5 ;  /* 0x0000000cff057219 */ /* 0x000fe20000011605 */
[----:B------:R-:W-:Y:S01]  /*0e60*/  IMAD.MOV.U32 R4, RZ, RZ, R24 ;  /* 0x000000ffff047224 */ /* 0x000fe200078e0018 */
[----:B------:R-:W-:Y:S01]  /*0e70*/  LOP3.LUT R10, RZ, R0, RZ, 0x33, !PT ;  /* 0x00000000ff0a7212 */ /* 0x000fe200078e33ff */
[----:B------:R-:W3:Y:S01]  /*0e80*/  LDC R27, c[0x0][0x610] ;  /* 0x00018400ff1b7b82 */ /* 0x000ee20000000800 */
[----:B------:R-:W-:Y:S05]  /*0e90*/  @!P0 BRA `(.L_x_11) ;  /* 0x0000000000288947 */ /* 0x000fea0003800000 */
[----:B------:R-:W4:Y:S02]  /*0ea0*/  LDC R9, c[0x0][0x64c] ;  /* 0x00019300ff097b82 */ /* 0x000f240000000800 */
[----:B----4-:R-:W-:-:S05]  /*0eb0*/  IADD3 R9, P0, R24, R9, RZ ;  /* 0x0000000918097210 */ /* 0x010fca0007f1e0ff */
        /* <DEDUP_REMOVED lines=8> */
.L_x_11:
[----:B-1----:R-:W-:Y:S01]  /*0f40*/  SHF.R.U64 R4, R4, R14, R5 ;  /* 0x0000000e04047219 */ /* 0x002fe20000001205 */
[----:B0-----:R-:W-:Y:S01]  /*0f50*/  VIADD R6, R15, 0xffffffff ;  /* 0xffffffff0f067836 */ /* 0x001fe20000000000 */
[----:B------:R-:W-:Y:S02]  /*0f60*/  SHF.L.U32 R0, R25, R12, RZ ;  /* 0x0000000c19007219 */ /* 0x000fe400000006ff */
[----:B------:R-:W-:Y:S01]  /*0f70*/  LOP3.LUT R5, R29, R10, RZ, 0xc0, !PT ;  /* 0x0000000a1d057212 */ /* 0x000fe200078ec0ff */
[----:B------:R-:W-:Y:S01]  /*0f80*/  IMAD.MOV R7, RZ, RZ, -R4 ;  /* 0x000000ffff077224 */ /* 0x000fe200078e0a04 */
[----:B------:R-:W-:Y:S02]  /*0f90*/  SEL R3, R3, R28, !P1 ;  /* 0x0000001c03037207 */ /* 0x000fe40004800000 */
[----:B------:R-:W-:Y:S01]  /*0fa0*/  LOP3.LUT R6, R13, R6, RZ, 0xc0, !PT ;  /* 0x000000060d067212 */ /* 0x000fe200078ec0ff */
[----:B------:R-:W-:Y:S02]  /*0fb0*/  IMAD R4, R0, R4, R5 ;  /* 0x0000000400047224 */ /* 0x000fe400078e0205 */
[----:B--2---:R-:W-:-:S02]  /*0fc0*/  IMAD R0, R7, R26, R24 ;  /* 0x0000001a07007224 */ /* 0x004fc400078e0218 */
[----:B---3--:R-:W-:Y:S02]  /*0fd0*/  IMAD R3, R4, R27, R3 ;  /* 0x0000001b04037224 */ /* 0x008fe400078e0203 */
[----:B------:R-:W-:Y:S02]  /*0fe0*/  IMAD R124, R0, R15, R6 ;  /* 0x0000000f007c7224 */ /* 0x000fe400078e0206 */
[----:B------:R-:W-:-:S03]  /*0ff0*/  IMAD.MOV.U32 R4, RZ, RZ, 0x1 ;  /* 0x00000001ff047424 */ /* 0x000fc600078e00ff */
[----:B------:R-:W-:Y:S02]  /*1000*/  SEL R123, R124, R3, !P1 ;  /* 0x000000037c7b7207 */ /* 0x000fe40004800000 */
[----:B------:R-:W-:Y:S02]  /*1010*/  PRMT R0, R4, 0x7610, R0 ;  /* 0x0000761004007816 */ /* 0x000fe40000000000 */
[----:B------:R-:W-:-:S07]  /*1020*/  SEL R124, R3, R124, !P1 ;  /* 0x0000007c037c7207 */ /* 0x000fce0004800000 */
.L_x_9:
[----:B------:R-:W-:-:S08]  /*1030*/  NOP ;  /* 0x0000000000007918 */ /* 0x000fd00000000000 */
[----:B------:R-:W0:Y:S02]  /*1040*/  USETMAXREG.TRY_ALLOC.CTAPOOL UP0, 0xe8 ;  /* 0x000000e8000079c8 */ /* 0x000e240008000600 */
[----:B0-----:R-:W-:-:S13]  /*1050*/  PLOP3.LUT P0, PT, PT, PT, UP0, 0x80, 0x0 ;  /* 0x000000000000781c */ /* 0x001fda0003f0f008 */
[----:B------:R-:W-:Y:S05]  /*1060*/  @!P0 BRA `(.L_x_9) ;  /* 0xfffffffc00f08947 */ /* 0x000fea000383ffff */
[----:B------:R-:W-:Y:S01]  /*1070*/  ULDC.64 UR4, c[0x0][0x598] ;  /* 0x0001660000047ab9 */ /* 0x000fe20000000a00 */
[----:B------:R-:W-:Y:S01]  /*1080*/  ULDC.64 UR36, c[0x0][0x208] ;  /* 0x0000820000247ab9 */ /* 0x000fe20000000a00 */
[----:B------:R-:W-:-:S04]  /*1090*/  ISETP.NE.U32.AND P0, PT, RZ, UR4, PT ;  /* 0x00000004ff007c0c */ /* 0x000fc8000bf05070 */
[----:B------:R-:W-:-:S13]  /*10a0*/  ISETP.NE.AND.EX P0, PT, RZ, UR5, PT, P0 ;  /* 0x00000005ff007c0c */ /* 0x000fda000bf05300 */
[----:B------:R-:W-:Y:S05]  /*10b0*/  @!P0 BRA `(.L_x_12) ;  /* 0x00000000001c8947 */ /* 0x000fea0003800000 */
[----:B------:R-:W0:Y:S02]  /*10c0*/  LDC.64 R4, c[0x0][0x598] ;  /* 0x00016600ff047b82 */ /* 0x000e240000000a00 */
[----:B0-----:R-:W2:Y:S02]  /*10d0*/  LDG.E.64 R4, desc[UR36][R4.64] ;  /* 0x0000002404047981 */ /* 0x001ea4000c1e1b00 */
[----:B--2---:R-:W-:-:S04]  /*10e0*/  ISETP.NE.U32.AND P0, PT, R4, RZ, PT ;  /* 0x000000ff0400720c */ /* 0x004fc80003f05070 */
[----:B------:R-:W-:-:S13]  /*10f0*/  ISETP.NE.AND.EX P0, PT, R5, RZ, PT, P0 ;  /* 0x000000ff0500720c */ /* 0x000fda0003f05300 */
[----:B------:R-:W-:Y:S05]  /*1100*/  @!P0 BRA `(.L_x_12) ;  /* 0x0000000000088947 */ /* 0x000fea0003800000 */
[----:B------:R0:W5:Y:S01]  /*1110*/  LD.E R120, desc[UR36][R4.64] ;  /* 0x0000002404787980 */ /* 0x000162000c101900 */
[----:B------:R-:W-:Y:S05]  /*1120*/  BRA `(.L_x_13) ;  /* 0x0000000000247947 */ /* 0x000fea0003800000 */
.L_x_12:
[----:B------:R-:W-:Y:S02]  /*1130*/  ULDC.64 UR4, c[0x0][0x588] ;  /* 0x0001620000047ab9 */ /* 0x000fe40000000a00 */
[----:B------:R-:W-:-:S04]  /*1140*/  ISETP.NE.U32.AND P0, PT, RZ, UR4, PT ;  /* 0x00000004ff007c0c */ /* 0x000fc8000bf05070 */
[----:B------:R-:W-:-:S13]  /*1150*/  ISETP.NE.AND.EX P0, PT, RZ, UR5, PT, P0 ;  /* 0x00000005ff007c0c */ /* 0x000fda000bf05300 */
[----:B------:R-:W-:Y:S05]  /*1160*/  @!P0 BRA `(.L_x_14) ;  /* 0x00000000000c8947 */ /* 0x000fea0003800000 */
[----:B------:R-:W0:Y:S02]  /*1170*/  LDC.64 R4, c[0x0][0x588] ;  /* 0x00016200ff047b82 */ /* 0x000e240000000a00 */
[----:B0-----:R1:W5:Y:S01]  /*1180*/  LDG.E R120, desc[UR36][R4.64] ;  /* 0x0000002404787981 */ /* 0x001362000c1e1900 */
[----:B------:R-:W-:Y:S05]  /*1190*/  BRA `(.L_x_13) ;  /* 0x0000000000087947 */ /* 0x000fea0003800000 */
.L_x_14:
[----:B------:R-:W-:Y:S02]  /*11a0*/  ULDC UR4, c[0x0][0x580] ;  /* 0x0001600000047ab9 */ /* 0x000fe40000000800 */
[----:B------:R-:W-:-:S07]  /*11b0*/  IMAD.U32 R120, RZ, RZ, UR4 ;  /* 0x00000004ff787e24 */ /* 0x000fce000f8e00ff */
.L_x_13:
[----:B------:R-:W-:Y:S02]  /*11c0*/  ULDC.64 UR4, c[0x0][0x5a0] ;  /* 0x0001680000047ab9 */ /* 0x000fe40000000a00 */
[----:B------:R-:W-:-:S04]  /*11d0*/  ISETP.NE.U32.AND P0, PT, RZ, UR4, PT ;  /* 0x00000004ff007c0c */ /* 0x000fc8000bf05070 */
[----:B------:R-:W-:-:S13]  /*11e0*/  ISETP.NE.AND.EX P0, PT, RZ, UR5, PT, P0 ;  /* 0x00000005ff007c0c */ /* 0x000fda000bf05300 */
[----:B------:R-:W-:Y:S05]  /*11f0*/  @!P0 BRA `(.L_x_15) ;  /* 0x00000000001c8947 */ /* 0x000fea0003800000 */
[----:B01----:R-:W0:Y:S02]  /*1200*/  LDC.64 R4, c[0x0][0x5a0] ;  /* 0x00016800ff047b82 */ /* 0x003e240000000a00 */
[----:B0-----:R-:W2:Y:S02]  /*1210*/  LDG.E.64 R4, desc[UR36][R4.64] ;  /* 0x0000002404047981 */ /* 0x001ea4000c1e1b00 */
[----:B--2---:R-:W-:-:S04]  /*1220*/  ISETP.NE.U32.AND P0, PT, R4, RZ, PT ;  /* 0x000000ff0400720c */ /* 0x004fc80003f05070 */
[----:B------:R-:W-:-:S13]  /*1230*/  ISETP.NE.AND.EX P0, PT, R5, RZ, PT, P0 ;  /* 0x000000ff0500720c */ /* 0x000fda0003f05300 */
[----:B------:R-:W-:Y:S05]  /*1240*/  @!P0 BRA `(.L_x_15) ;  /* 0x0000000000088947 */ /* 0x000fea0003800000 */
[----:B------:R0:W5:Y:S01]  /*1250*/  LD.E R122, desc[UR36][R4.64] ;  /* 0x00000024047a7980 */ /* 0x000162000c101900 */
[----:B------:R-:W-:Y:S05]  /*1260*/  BRA `(.L_x_16) ;  /* 0x0000000000247947 */ /* 0x000fea0003800000 */
.L_x_15:
[----:B------:R-:W-:Y:S02]  /*1270*/  ULDC.64 UR4, c[0x0][0x590] ;  /* 0x0001640000047ab9 */ /* 0x000fe40000000a00 */
[----:B------:R-:W-:-:S04]  /*1280*/  ISETP.NE.U32.AND P0, PT, RZ, UR4, PT ;  /* 0x00000004ff007c0c */ /* 0x000fc8000bf05070 */
[----:B------:R-:W-:-:S13]  /*1290*/  ISETP.NE.AND.EX P0, PT, RZ, UR5, PT, P0 ;  /* 0x00000005ff007c0c */ /* 0x000fda000bf05300 */
[----:B------:R-:W-:Y:S05]  /*12a0*/  @!P0 BRA `(.L_x_17) ;  /* 0x00000000000c8947 */ /* 0x000fea0003800000 */
[----:B01----:R-:W0:Y:S02]  /*12b0*/  LDC.64 R4, c[0x0][0x590] ;  /* 0x00016400ff047b82 */ /* 0x003e240000000a00 */
[----:B0-----:R1:W5:Y:S01]  /*12c0*/  LDG.E R122, desc[UR36][R4.64] ;  /* 0x00000024047a7981 */ /* 0x001362000c1e1900 */
[----:B------:R-:W-:Y:S05]  /*12d0*/  BRA `(.L_x_16) ;  /* 0x0000000000087947 */ /* 0x000fea0003800000 */
.L_x_17:
[----:B------:R-:W-:Y:S02]  /*12e0*/  ULDC UR4, c[0x0][0x584] ;  /* 0x0001610000047ab9 */ /* 0x000fe40000000800 */
[----:B------:R-:W-:-:S07]  /*12f0*/  IMAD.U32 R122, RZ, RZ, UR4 ;  /* 0x00000004ff7a7e24 */ /* 0x000fce000f8e00ff */
.L_x_16:
[----:B------:R-:W-:-:S13]  /*1300*/  LOP3.LUT P0, RZ, R0, 0xff, RZ, 0xc0, !PT ;  /* 0x000000ff00ff7812 */ /* 0x000fda000780c0ff */
[----:B------:R-:W-:Y:S05]  /*1310*/  @!P0 EXIT ;  /* 0x000000000000894d */ /* 0x000fea0003800000 */
[----:B------:R-:W-:Y:S01]  /*1320*/  ULDC UR4, c[0x0][0x28c] ;  /* 0x0000a30000047ab9 */ /* 0x000fe20000000800 */
[----:B------:R-:W-:Y:S01]  /*1330*/  LOP3.LUT R128, R19, 0x1, RZ, 0xfc, !PT ;  /* 0x0000000113807812 */ /* 0x000fe200078efcff */
[----:B------:R-:W-:Y:S01]  /*1340*/  UIADD3 UR4, UR4, 0xf, URZ ;  /* 0x0000000f04047890 */ /* 0x000fe2000fffe03f */
[----:B------:R-:W-:Y:S01]  /*1350*/  UMOV UR38, URZ ;  /* 0x0000003f00267c82 */ /* 0x000fe20008000000 */
[----:B------:R-:W-:Y:S02]  /*1360*/  UMOV UR39, URZ ;  /* 0x0000003f00277c82 */ /* 0x000fe40008000000 */
[----:B------:R-:W-:-:S04]  /*1370*/  USHF.R.S32.HI UR5, URZ, 0x1f, UR4 ;  /* 0x0000001f3f057899 */ /* 0x000fc80008011404 */
[----:B------:R-:W-:-:S04]  /*1380*/  ULEA.HI UR5, UR5, UR4, URZ, 0x4 ;  /* 0x0000000405057291 */ /* 0x000fc8000f8f203f */
[----:B------:R-:W-:-:S12]  /*1390*/  USHF.R.S32.HI UR40, URZ, 0x4, UR5 ;  /* 0x000000043f287899 */ /* 0x000fd80008011405 */
.L_x_195:
[----:B------:R-:W-:Y:S01]  /*13a0*/  LOP3.LUT R0, R18, 0x80, RZ, 0xc0, !PT ;  /* 0x0000008012007812 */ /* 0x000fe200078ec0ff */
[----:B--2---:R-:W2:Y:S01]  /*13b0*/  S2UR UR6, SR_CgaCtaId ;  /* 0x00000000000679c3 */ /* 0x004ea20000008800 */
[----:B------:R-:W-:Y:S02]  /*13c0*/  UMOV UR41, 0x400 ;  /* 0x0000040000297882 */ /* 0x000fe40000000000 */
[----:B------:R-:W-:-:S06]  /*13d0*/  SHF.R.U32.HI R0, RZ, 0x7, R0 ;  /* 0x00000007ff007819 */ /* 0x000fcc0000011600 */
[----:B---3--:R-:W3:Y:S01]  /*13e0*/  SHFL.IDX PT, R0, R0, RZ, 0x1f ;  /* 0x00001fff00007589 */ /* 0x008ee200000e0000 */
[----:B--2---:R-:W-:Y:S01]  /*13f0*/  ULEA UR41, UR6, UR41, 0x18 ;  /* 0x0000002906297291 */ /* 0x004fe2000f8ec03f */
[----:B---3--:R-:W-:-:S13]  /*1400*/  R2UR UR4, R0 ;  /* 0x00000000000472ca */ /* 0x008fda00000e0000 */
[----:B------:R-:W-:-:S04]  /*1410*/  ULEA.HI UR5, UR4, UR4, URZ, 0x1 ;  /* 0x0000000404057291 */ /* 0x000fc8000f8f083f */
[----:B------:R-:W-:-:S04]  /*1420*/  ULOP3.LUT UR5, UR5, 0x1ffffe, URZ, 0xc0, !UPT ;  /* 0x001ffffe05057892 */ /* 0x000fc8000f8ec03f */
[----:B------:R-:W-:-:S03]  /*1430*/  UIADD3 UR5, UR4, -UR5, URZ ;  /* 0x8000000504057290 */ /* 0x000fc6000fffe03f */
[----:B------:R-:W-:Y:S01]  /*1440*/  ULDC UR4, c[0x0][0x28c] ;  /* 0x0000a30000047ab9 */ /* 0x000fe20000000800 */
[----:B------:R-:W-:Y:S01]  /*1450*/  ULEA UR5, UR5, UR41, 0xb ;  /* 0x0000002905057291 */ /* 0x000fe2000f8e583f */
[----:B------:R-:W-:-:S03]  /*1460*/  ISETP.LT.AND P0, PT, RZ, UR4, PT ;  /* 0x00000004ff007c0c */ /* 0x000fc6000bf01270 */
[----:B------:R-:W-:-:S04]  /*1470*/  UIADD3 UR5, UR5, 0x200, URZ ;  /* 0x0000020005057890 */ /* 0x000fc8000fffe03f */
[----:B------:R-:W-:-:S04]  /*1480*/  USHF.R.U32.HI UR5, URZ, 0x4, UR5 ;  /* 0x000000043f057899 */ /* 0x000fc80008011605 */
[----:B------:R-:W-:Y:S02]  /*1490*/  ULOP3.LUT UR42, UR5, 0x3fff, URZ, 0xc0, !UPT ;  /* 0x00003fff052a7892 */ /* 0x000fe4000f8ec03f */
[----:B-1--45:R-:W-:Y:S10]  /*14a0*/  @P0 BRA `(.L_x_18) ;  /* 0x0000000000400947 */ /* 0x032ff40003800000 */
[----:B------:R-:W-:Y:S01]  /*14b0*/  MOV R0, 0x0 ;  /* 0x0000000000007802 */ /* 0x000fe20000000f00 */
[----:B------:R-:W-:Y:S01]  /*14c0*/  ULDC.64 UR4, c[0x4][0x68] ;  /* 0x01001a0000047ab9 */ /* 0x000fe20000000a00 */
[----:B------:R-:W-:Y:S01]  /*14d0*/  ULDC.64 UR6, c[0x4][0x8] ;  /* 0x0100020000067ab9 */ /* 0x000fe20000000a00 */
[----:B01----:R-:W-:Y:S01]  /*14e0*/  IMAD.U32 R4, RZ, RZ, UR4 ;  /* 0x00000004ff047e24 */ /* 0x003fe2000f8e00ff */
[----:B------:R0:W1:Y:S01]  /*14f0*/  LDC.64 R14, c[0x4][R0] ;  /* 0x01000000000e7b82 */ /* 0x0000620000000a00 */
[----:B------:R-:W-:Y:S01]  /*1500*/  IMAD.U32 R5, RZ, RZ, UR5 ;  /* 0x00000005ff057e24 */ /* 0x000fe2000f8e00ff */
[----:B------:R-:W-:Y:S01]  /*1510*/  ULDC.64 UR4, c[0x4][0x70] ;  /* 0x01001c0000047ab9 */ /* 0x000fe20000000a00 */
[----:B------:R-:W-:Y:S02]  /*1520*/  IMAD.U32 R10, RZ, RZ, UR6 ;  /* 0x00000006ff0a7e24 */ /* 0x000fe4000f8e00ff */
[----:B------:R-:W-:Y:S02]  /*1530*/  IMAD.U32 R6, RZ, RZ, UR4 ;  /* 0x00000004ff067e24 */ /* 0x000fe4000f8e00ff */
[----:B------:R-:W-:-:S02]  /*1540*/  IMAD.U32 R7, RZ, RZ, UR5 ;  /* 0x00000005ff077e24 */ /* 0x000fc4000f8e00ff */
[----:B------:R-:W-:Y:S02]  /*1550*/  IMAD.U32 R11, RZ, RZ, UR7 ;  /* 0x00000007ff0b7e24 */ /* 0x000fe4000f8e00ff */
[----:B------:R-:W-:Y:S02]  /*1560*/  IMAD.MOV.U32 R8, RZ, RZ, 0x1e1 ;  /* 0x000001e1ff087424 */ /* 0x000fe400078e00ff */
[----:B------:R-:W-:Y:S02]  /*1570*/  IMAD.MOV.U32 R12, RZ, RZ, 0x1 ;  /* 0x00000001ff0c7424 */ /* 0x000fe400078e00ff */
[----:B0-----:R-:W-:-:S07]  /*1580*/  IMAD.MOV.U32 R13, RZ, RZ, RZ ;  /* 0x000000ffff0d7224 */ /* 0x001fce00078e00ff */
[----:B------:R-:W-:-:S07]  /*1590*/  LEPC R20, `(.L_x_18) ;  /* 0x000000001014794e */ /* 0x000fce0000000000 */
[----:B-1---5:R-:W-:Y:S05]  /*15a0*/  CALL.ABS.NOINC R14 ;  /* 0x000000000e007343 */ /* 0x022fea0003c00000 */
.L_x_18:
[----:B------:R-:W-:-:S13]  /*15b0*/  ISETP.NE.AND P0, PT, R128, 0x3, PT ;  /* 0x000000038000780c */ /* 0x000fda0003f05270 */
[----:B------:R-:W-:Y:S05]  /*15c0*/  @!P0 BRA `(.L_x_19) ;  /* 0x0000000000048947 */ /* 0x000fea0003800000 */
[----:B------:R-:W-:Y:S01]  /*15d0*/  BPT.TRAP 0x1 ;  /* 0x000000040000795c */ /* 0x000fe20000300000 */
.L_x_19:
[----:B------:R-:W-:Y:S02]  /*15e0*/  IMAD.U32 R3, RZ, RZ, UR39 ;  /* 0x00000027ff037e24 */ /* 0x000fe4000f8e00ff */
[----:B------:R-:W-:-:S03]  /*15f0*/  IMAD.U32 R0, RZ, RZ, UR38 ;  /* 0x00000026ff007e24 */ /* 0x000fc6000f8e00ff */
[----:B------:R-:W-:Y:S02]  /*1600*/  LEA R3, R3, UR41, 0x3 ;  /* 0x0000002903037c11 */ /* 0x000fe4000f8e18ff */
[----:B------:R-:W-:-:S04]  /*1610*/  SHF.L.U32 R0, R0, 0x1f, RZ ;  /* 0x0000001f00007819 */ /* 0x000fc800000006ff */
[----:B------:R2:W3:Y:S01]  /*1620*/  SYNCS.PHASECHK.TRANS64.TRYWAIT P1, [R3+URZ], R0 ;  /* 0x00000000030075a7 */ /* 0x0004e2000802017f */
[----:B------:R-:W-:Y:S05]  /*1630*/  @!P0 BRA `(.L_x_20) ;  /* 0x0000000000048947 */ /* 0x000fea0003800000 */
[----:B------:R-:W-:Y:S01]  /*1640*/  BPT.TRAP 0x1 ;  /* 0x000000040000795c */ /* 0x000fe20000300000 */
.L_x_20:
[----:B---3--:R-:W-:Y:S05]  /*1650*/  @P1 BRA `(.L_x_21) ;  /* 0x0000000000081947 */ /* 0x008fea0003800000 */
[----:B------:R-:W3:Y:S02]  /*1660*/  SYNCS.PHASECHK.TRANS64.TRYWAIT P1, [R3+URZ], R0 ;  /* 0x00000000030075a7 */ /* 0x000ee4000802017f */
[----:B---3--:R-:W-:Y:S05]  /*1670*/  @!P1 BRA `(.L_x_22) ;  /* 0x0000009c00f89947 */ /* 0x008fea0003800000 */
.L_x_21:
[----:B------:R-:W-:-:S04]  /*1680*/  UISETP.LT.AND UP0, UPT, UR40, 0x1, UPT ;  /* 0x000000012800788c */ /* 0x000fc8000bf01270 */
[----:B------:R-:W-:-:S06]  /*1690*/  USEL UR4, UR40, 0x1, UP0 ;  /* 0x0000000128047887 */ /* 0x000fcc0008000000 */
[----:B--23--:R-:W-:Y:S01]  /*16a0*/  IMAD.U32 R0, RZ, RZ, UR4 ;  /* 0x00000004ff007e24 */ /* 0x00cfe2000f8e00ff */
[----:B------:R-:W-:Y:S05]  /*16b0*/  WARPSYNC.ALL ;  /* 0x0000000000007948 */ /* 0x000fea0003800000 */
[----:B------:R-:W-:-:S04]  /*16c0*/  IADD3 R0, -R0, UR40, RZ ;  /* 0x0000002800007c10 */ /* 0x000fc8000fffe1ff */
[----:B------:R-:W-:Y:S01]  /*16d0*/  ISETP.GE.AND P1, PT, R0, 0x1, PT ;  /* 0x000000010000780c */ /* 0x000fe20003f26270 */
[----:B------:R-:W-:Y:S01]  /*16e0*/  UIADD3 UR4, UR41, 0x30200, URZ ;  /* 0x0003020029047890 */ /* 0x000fe2000fffe03f */
[----:B------:R-:W-:Y:S01]  /*16f0*/  WARPGROUP.ARRIVE ;  /* 0x00000000000079c5 */ /* 0x000fe20000000000 */
[----:B------:R-:W-:Y:S02]  /*1700*/  ULOP3.LUT UR42, UR42, 0x10000, URZ, 0xfc, !UPT ;  /* 0x000100002a2a7892 */ /* 0x000fe4000f8efc3f */
[----:B------:R-:W-:Y:S01]  /*1710*/  USHF.R.U32.HI UR4, URZ, 0x4, UR4 ;  /* 0x000000043f047899 */ /* 0x000fe20008011604 */
[----:B------:R-:W-:Y:S01]  /*1720*/  UMOV UR5, 0xc0000010 ;  /* 0xc000001000057882 */ /* 0x000fe20000000000 */
[----:B------:R-:W-:Y:S02]  /*1730*/  UMOV UR7, 0xc0000010 ;  /* 0xc000001000077882 */ /* 0x000fe40000000000 */
[----:B------:R-:W-:-:S04]  /*1740*/  ULOP3.LUT UR4, UR4, 0x3fff, URZ, 0xc0, !UPT ;  /* 0x00003fff04047892 */ /* 0x000fc8000f8ec03f */
[----:B------:R-:W-:Y:S02]  /*1750*/  ULOP3.LUT UR11, UR4, 0x10000, URZ, 0xfc, !UPT ;  /* 0x00010000040b7892 */ /* 0x000fe4000f8efc3f */
[----:B------:R-:W-:Y:S02]  /*1760*/  UIMAD UR4, UR39, 0x300, UR42 ;  /* 0x00000300270478a4 */ /* 0x000fe4000f8e022a */
[----:B------:R-:W-:Y:S02]  /*1770*/  ULEA UR6, UR39, UR11, 0x7 ;  /* 0x0000000b27067291 */ /* 0x000fe4000f8e383f */
[----:B------:R-:W-:Y:S02]  /*1780*/  UIADD3 UR8, UR4, 0x100, URZ ;  /* 0x0000010004087890 */ /* 0x000fe4000fffe03f */
[----:B------:R-:W-:-:S05]  /*1790*/  UIADD3 UR9, UR4, 0x200, URZ ;  /* 0x0000020004097890 */ /* 0x000fca000fffe03f */
[----:B------:R-:W-:Y:S01]  /*17a0*/  HGMMA.64x64x16.F32 R88, gdesc[UR4], RZ, !UPT, gsb0 ;  /* 0x00e00000045879f0 */ /* 0x000fe2000c0008ff */
[----:B------:R-:W-:Y:S01]  /*17b0*/  UMOV UR4, UR8 ;  /* 0x0000000800047c82 */ /* 0x000fe20008000000 */
[----:B------:R-:W-:Y:S01]  /*17c0*/  UMOV UR5, 0xc0000010 ;  /* 0xc000001000057882 */ /* 0x000fe20000000000 */
[----:B------:R-:W-:Y:S02]  /*17d0*/  WARPGROUP.DEPBAR.LE gsb0, 0x0 ;  /* 0x00008000000079c5 */ /* 0x000fe40000010000 */
[----:B------:R-:W-:-:S06]  /*17e0*/  WARPGROUP.ARRIVE ;  /* 0x00000000000079c5 */ /* 0x000fcc0000000000 */
[----:B------:R-:W-:Y:S01]  /*17f0*/  HGMMA.64x64x16.F32 R56, gdesc[UR4], RZ, !UPT, gsb0 ;  /* 0x00e00000043879f0 */ /* 0x000fe2000c0008ff */
[----:B------:R-:W-:Y:S01]  /*1800*/  UMOV UR4, UR9 ;  /* 0x0000000900047c82 */ /* 0x000fe20008000000 */
[----:B------:R-:W-:Y:S01]  /*1810*/  UMOV UR5, 0xc0000010 ;  /* 0xc000001000057882 */ /* 0x000fe20000000000 */
[----:B------:R-:W-:Y:S02]  /*1820*/  WARPGROUP.DEPBAR.LE gsb0, 0x0 ;  /* 0x00008000000079c5 */ /* 0x000fe40000010000 */
[----:B------:R-:W-:-:S06]  /*1830*/  WARPGROUP.ARRIVE ;  /* 0x00000000000079c5 */ /* 0x000fcc0000000000 */
[----:B------:R-:W-:Y:S03]  /*1840*/  HGMMA.64x64x16.F32 R24, gdesc[UR4], RZ, !UPT, gsb0 ;  /* 0x00e00000041879f0 */ /* 0x000fe6000c0008ff */
[----:B------:R-:W-:Y:S02]  /*1850*/  WARPGROUP.DEPBAR.LE gsb0, 0x0 ;  /* 0x00008000000079c5 */ /* 0x000fe40000010000 */
[----:B------:R-:W-:Y:S05]  /*1860*/  @!P1 BRA `(.L_x_23) ;  /* 0x0000000000e89947 */ /* 0x000fea0003800000 */
[----:B------:R-:W-:Y:S01]  /*1870*/  UIADD3 UR4, UR39, 0x1, URZ ;  /* 0x0000000127047890 */ /* 0x000fe2000fffe03f */
[----:B------:R-:W-:Y:S02]  /*1880*/  IMAD.MOV.U32 R3, RZ, RZ, R0 ;  /* 0x000000ffff037224 */ /* 0x000fe400078e0000 */
[----:B01----:R-:W-:Y:S01]  /*1890*/  IMAD.U32 R4, RZ, RZ, UR39 ;  /* 0x00000027ff047e24 */ /* 0x003fe2000f8e00ff */
[----:B------:R-:W-:-:S04]  /*18a0*/  UISETP.NE.AND UP0, UPT, UR4, 0x10, UPT ;  /* 0x000000100400788c */ /* 0x000fc8000bf05270 */
[----:B------:R-:W-:Y:S02]  /*18b0*/  USEL UR5, URZ, 0x1, UP0 ;  /* 0x000000013f057887 */ /* 0x000fe40008000000 */
[----:B------:R-:W-:Y:S02]  /*18c0*/  USEL UR8, UR4, URZ, UP0 ;  /* 0x0000003f04087287 */ /* 0x000fe40008000000 */
[----:B------:R-:W-:-:S06]  /*18d0*/  ULOP3.LUT UR5, UR38, UR5, URZ, 0x3c, !UPT ;  /* 0x0000000526057292 */ /* 0x000fcc000f8e3c3f */
[----:B------:R-:W-:-:S07]  /*18e0*/  IMAD.U32 R7, RZ, RZ, UR5 ;  /* 0x00000005ff077e24 */ /* 0x000fce000f8e00ff */
.L_x_30:
[----:B------:R-:W-:Y:S05]  /*18f0*/  @!P0 BRA `(.L_x_24) ;  /* 0x0000000000048947 */ /* 0x000fea0003800000 */
[----:B------:R-:W-:Y:S01]  /*1900*/  BPT.TRAP 0x1 ;  /* 0x000000040000795c */ /* 0x000fe20000300000 */
.L_x_24:
[----:B------:R-:W-:Y:S01]  /*1910*/  ULEA UR4, UR8, UR41, 0x3 ;  /* 0x0000002908047291 */ /* 0x000fe2000f8e183f */
[----:B------:R-:W-:-:S08]  /*1920*/  SHF.L.U32 R5, R7, 0x1f, RZ ;  /* 0x0000001f07057819 */ /* 0x000fd000000006ff */
[----:B------:R0:W1:Y:S01]  /*1930*/  SYNCS.PHASECHK.TRANS64.TRYWAIT P1, [UR4], R5 ;  /* 0x00000005ff0075a7 */ /* 0x0000620008020144 */
[----:B------:R-:W-:Y:S05]  /*1940*/  @!P0 BRA `(.L_x_25) ;  /* 0x0000000000048947 */ /* 0x000fea0003800000 */
[----:B------:R-:W-:Y:S01]  /*1950*/  BPT.TRAP 0x1 ;  /* 0x000000040000795c */ /* 0x000fe20000300000 */
.L_x_25:
[----:B-1----:R-:W-:Y:S05]  /*1960*/  @P1 BRA `(.L_x_26) ;  /* 0x0000000000081947 */ /* 0x002fea0003800000 */
[----:B------:R-:W1:Y:S02]  /*1970*/  SYNCS.PHASECHK.TRANS64.TRYWAIT P1, [UR4], R5 ;  /* 0x00000005ff0075a7 */ /* 0x000e640008020144 */
[----:B-1----:R-:W-:Y:S05]  /*1980*/  @!P1 BRA `(.L_x_27) ;  /* 0x0000009c00489947 */ /* 0x002fea0003800000 */
.L_x_26:
[----:B------:R-:W-:Y:S01]  /*1990*/  UIMAD UR4, UR8, 0x300, UR42 ;  /* 0x00000300080478a4 */ /* 0x000fe2000f8e022a */
[----:B------:R-:W-:Y:S01]  /*19a0*/  WARPGROUP.ARRIVE ;  /* 0x00000000000079c5 */ /* 0x000fe20000000000 */
[----:B------:R-:W-:Y:S01]  /*19b0*/  ULEA UR6, UR8, UR11, 0x7 ;  /* 0x0000000b08067291 */ /* 0x000fe2000f8e383f */
[----:B------:R-:W-:Y:S01]  /*19c0*/  UMOV UR5, 0xc0000010 ;  /* 0xc000001000057882 */ /* 0x000fe20000000000 */
[----:B------:R-:W-:Y:S01]  /*19d0*/  UMOV UR7, 0xc0000010 ;  /* 0xc000001000077882 */ /* 0x000fe20000000000 */
[----:B------:R-:W-:Y:S02]  /*19e0*/  UIADD3 UR9, UR4, 0x100, URZ ;  /* 0x0000010004097890 */ /* 0x000fe4000fffe03f */
[----:B------:R-:W-:-:S04]  /*19f0*/  UIADD3 UR10, UR4, 0x200, URZ ;  /* 0x00000200040a7890 */ /* 0x000fc8000fffe03f */
[----:B------:R-:W-:Y:S01]  /*1a00*/  HGMMA.64x64x16.F32 R88, gdesc[UR4], R88, gsb0 ;  /* 0x00e00000045879f0 */ /* 0x000fe20008000858 */
[----:B------:R-:W-:Y:S01]  /*1a10*/  UMOV UR5, 0xc0000010 ;  /* 0xc000001000057882 */ /* 0x000fe20000000000 */
[----:B------:R-:W-:Y:S01]  /*1a20*/  UMOV UR4, UR9 ;  /* 0x0000000900047c82 */ /* 0x000fe20008000000 */
[----:B------:R-:W-:Y:S02]  /*1a30*/  WARPGROUP.DEPBAR.LE gsb0, 0x0 ;  /* 0x00008000000079c5 */ /* 0x000fe40000010000 */
[----:B------:R-:W-:-:S06]  /*1a40*/  WARPGROUP.ARRIVE ;  /* 0x00000000000079c5 */ /* 0x000fcc0000000000 */
[----:B------:R-:W-:Y:S01]  /*1a50*/  HGMMA.64x64x16.F32 R56, gdesc[UR4], R56, gsb0 ;  /* 0x00e00000043879f0 */ /* 0x000fe20008000838 */
[----:B------:R-:W-:Y:S01]  /*1a60*/  UMOV UR4, UR10 ;  /* 0x0000000a00047c82 */ /* 0x000fe20008000000 */
[----:B------:R-:W-:Y:S01]  /*1a70*/  UMOV UR5, 0xc0000010 ;  /* 0xc000001000057882 */ /* 0x000fe20000000000 */
[----:B------:R-:W-:Y:S02]  /*1a80*/  WARPGROUP.DEPBAR.LE gsb0, 0x0 ;  /* 0x00008000000079c5 */ /* 0x000fe40000010000 */
[----:B------:R-:W-:-:S06]  /*1a90*/  WARPGROUP.ARRIVE ;  /* 0x00000000000079c5 */ /* 0x000fcc0000000000 */
[----:B------:R-:W-:Y:S03]  /*1aa0*/  HGMMA.64x64x16.F32 R24, gdesc[UR4], R24, gsb0 ;  /* 0x00e00000041879f0 */ /* 0x000fe60008000818 */
[----:B------:R-:W-:Y:S02]  /*1ab0*/  WARPGROUP.DEPBAR.LE gsb0, 0x0 ;  /* 0x00008000000079c5 */ /* 0x000fe40000010000 */
[----:B------:R-:W-:Y:S05]  /*1ac0*/  @!P0 BRA `(.L_x_28) ;  /* 0x0000000000048947 */ /* 0x000fea0003800000 */
[----:B------:R-:W-:Y:S01]  /*1ad0*/  BPT.TRAP 0x1 ;  /* 0x000000040000795c */ /* 0x000fe20000300000 */
.L_x_28:
[----:B------:R-:W-:-:S13]  /*1ae0*/  ISETP.NE.AND P1, PT, R22, RZ, PT ;  /* 0x000000ff1600720c */ /* 0x000fda0003f25270 */
[----:B01----:R-:W-:-:S05]  /*1af0*/  @P1 LEA R5, R4, UR41, 0x3 ;  /* 0x0000002904051c11 */ /* 0x003fca000f8e18ff */
[----:B------:R-:W-:-:S05]  /*1b00*/  @P1 VIADD R6, R5, 0x80 ;  /* 0x0000008005061836 */ /* 0x000fca0000000000 */
[----:B------:R-:W-:-:S04]  /*1b10*/  @P1 PRMT R6, R23, 0x654, R6 ;  /* 0x0000065417061816 */ /* 0x000fc80000000006 */
[----:B------:R0:W-:Y:S01]  /*1b20*/  @P1 SYNCS.ARRIVE.TRANS64.RED.A1T0 RZ, [R6+URZ], RZ ;  /* 0x000000ff06ff19a7 */ /* 0x0001e2000810043f */
[----:B------:R-:W-:-:S13]  /*1b30*/  ISETP.GT.U32.AND P1, PT, R19, 0x1, PT ;  /* 0x000000011300780c */ /* 0x000fda0003f24070 */
[----:B0-----:R-:W-:Y:S05]  /*1b40*/  @P1 BRA `(.L_x_29) ;  /* 0x0000000000041947 */ /* 0x001fea0003800000 */
[----:B------:R-:W-:Y:S01]  /*1b50*/  BPT.TRAP 0x1 ;  /* 0x000000040000795c */ /* 0x000fe20000300000 */
.L_x_29:
[----:B------:R-:W-:Y:S01]  /*1b60*/  UIADD3 UR8, UR8, 0x1, URZ ;  /* 0x0000000108087890 */ /* 0x000fe2000fffe03f */
[C---:B------:R-:W-:Y:S01]  /*1b70*/  ISETP.GT.AND P2, PT, R3.reuse, 0x1, PT ;  /* 0x000000010300780c */ /* 0x040fe20003f44270 */
[----:B------:R-:W-:Y:S02]  /*1b80*/  VIADD R4, R4, 0x1 ;  /* 0x0000000104047836 */ /* 0x000fe40000000000 */
[----:B------:R-:W-:Y:S01]  /*1b90*/  UISETP.NE.AND UP0, UPT, UR8, 0x10, UPT ;  /* 0x000000100800788c */ /* 0x000fe2000bf05270 */
[----:B------:R-:W-:Y:S02]  /*1ba0*/  VIADD R3, R3, 0xffffffff ;  /* 0xffffffff03037836 */ /* 0x000fe40000000000 */
[C---:B------:R-:W-:Y:S01]  /*1bb0*/  ISETP.NE.AND P1, PT, R4.reuse, 0x10, PT ;  /* 0x000000100400780c */ /* 0x040fe20003f25270 */
[----:B------:R-:W-:Y:S02]  /*1bc0*/  USEL UR4, URZ, 0x1, UP0 ;  /* 0x000000013f047887 */ /* 0x000fe40008000000 */
[----:B------:R-:W-:Y:S01]  /*1bd0*/  USEL UR8, UR8, URZ, UP0 ;  /* 0x0000003f08087287 */ /* 0x000fe20008000000 */
[----:B------:R-:W-:-:S03]  /*1be0*/  SEL R4, R4, RZ, P1 ;  /* 0x000000ff04047207 */ /* 0x000fc60000800000 */
[----:B------:R-:W-:Y:S01]  /*1bf0*/  LOP3.LUT R7, R7, UR4, RZ, 0x3c, !PT ;  /* 0x0000000407077c12 */ /* 0x000fe2000f8e3cff */
[----:B------:R-:W-:Y:S07]  /*1c00*/  @P2 BRA `(.L_x_30) ;  /* 0xfffffffc00382947 */ /* 0x000fee000383ffff */
.L_x_23:
[----:B------:R-:W2:Y:S02]  /*1c10*/  LDC R3, c[0x0][0x28c] ;  /* 0x0000a300ff037b82 */ /* 0x000ea40000000800 */
[----:B--2---:R-:W-:-:S13]  /*1c20*/  ISETP.GE.AND P1, PT, R3, 0x1, PT ;  /* 0x000000010300780c */ /* 0x004fda0003f26270 */
[----:B------:R-:W-:Y:S05]  /*1c30*/  @!P1 BRA `(.L_x_31) ;  /* 0x0000000000349947 */ /* 0x000fea0003800000 */
[----:B------:R-:W-:Y:S05]  /*1c40*/  @!P0 BRA `(.L_x_32) ;  /* 0x0000000000048947 */ /* 0x000fea0003800000 */
[----:B------:R-:W-:Y:S01]  /*1c50*/  BPT.TRAP 0x1 ;  /* 0x000000040000795c */ /* 0x000fe20000300000 */
.L_x_32:
[----:B------:R-:W-:Y:S01]  /*1c60*/  ISETP.NE.AND P0, PT, R22, RZ, PT ;  /* 0x000000ff1600720c */ /* 0x000fe20003f05270 */
[----:B------:R-:W-:-:S12]  /*1c70*/  IMAD.U32 R3, RZ, RZ, UR41 ;  /* 0x00000029ff037e24 */ /* 0x000fd8000f8e00ff */
[----:B------:R-:W-:-:S04]  /*1c80*/  @P0 VIADD R0, R0, UR39 ;  /* 0x0000002700000c36 */ /* 0x000fc80008000000 */
[----:B------:R-:W-:-:S05]  /*1c90*/  @P0 IMAD.SHL.U32 R0, R0, 0x8, RZ ;  /* 0x0000000800000824 */ /* 0x000fca00078e00ff */
[----:B------:R-:W-:-:S04]  /*1ca0*/  @P0 LOP3.LUT R0, R0, 0x78, RZ, 0xc0, !PT ;  /* 0x0000007800000812 */ /* 0x000fc800078ec0ff */
[----:B------:R-:W-:-:S04]  /*1cb0*/  @P0 IADD3 R0, R3, 0x80, R0 ;  /* 0x0000008003000810 */ /* 0x000fc80007ffe000 */
[----:B------:R-:W-:-:S04]  /*1cc0*/  @P0 PRMT R0, R23, 0x654, R0 ;  /* 0x0000065417000816 */ /* 0x000fc80000000000 */
[----:B------:R2:W-:Y:S01]  /*1cd0*/  @P0 SYNCS.ARRIVE.TRANS64.RED.A1T0 RZ, [R0+URZ], RZ ;  /* 0x000000ff00ff09a7 */ /* 0x0005e2000810043f */
[----:B------:R-:W-:-:S13]  /*1ce0*/  ISETP.GT.U32.AND P0, PT, R19, 0x1, PT ;  /* 0x000000011300780c */ /* 0x000fda0003f04070 */
[----:B--2---:R-:W-:Y:S05]  /*1cf0*/  @P0 BRA `(.L_x_31) ;  /* 0x0000000000040947 */ /* 0x004fea0003800000 */
[----:B------:R-:W-:Y:S01]  /*1d00*/  BPT.TRAP 0x1 ;  /* 0x000000040000795c */ /* 0x000fe20000300000 */
.L_x_31:
[----:B------:R-:W2:Y:S01]  /*1d10*/  LDC R7, c[0x0][0x288] ;  /* 0x0000a200ff077b82 */ /* 0x000ea20000000800 */
[--C-:B------:R-:W-:Y:S01]  /*1d20*/  SHF.R.U32.HI R0, RZ, 0x2, R18.reuse ;  /* 0x00000002ff007819 */ /* 0x100fe20000011612 */
[----:B------:R-:W-:Y:S01]  /*1d30*/  UIADD3 UR39, UR40, UR39, URZ ;  /* 0x0000002728277290 */ /* 0x000fe2000fffe03f */
[----:B01----:R-:W-:Y:S01]  /*1d40*/  SHF.R.U32.HI R5, RZ, 0x7, R18 ;  /* 0x00000007ff057819 */ /* 0x003fe20000011612 */
[----:B------:R-:W-:Y:S01]  /*1d50*/  IMAD.SHL.U32 R123, R123, 0x40, RZ ;  /* 0x000000407b7b7824 */ /* 0x000fe200078e00ff */
[----:B------:R-:W-:Y:S01]  /*1d60*/  LOP3.LUT R3, R0, 0x7, RZ, 0xc0, !PT ;  /* 0x0000000700037812 */ /* 0x000fe200078ec0ff */
[----:B------:R-:W-:Y:S01]  /*1d70*/  USHF.R.U32.HI UR4, URZ, 0x4, UR39 ;  /* 0x000000043f047899 */ /* 0x000fe20008011627 */
[C---:B------:R-:W-:Y:S01]  /*1d80*/  LOP3.LUT R4, R18.reuse, 0x60, RZ, 0xc0, !PT ;  /* 0x0000006012047812 */ /* 0x040fe200078ec0ff */
[----:B------:R-:W-:Y:S01]  /*1d90*/  IMAD.SHL.U32 R12, R18, 0x2, RZ ;  /* 0x00000002120c7824 */ /* 0x000fe200078e00ff */
[----:B------:R-:W-:Y:S01]  /*1da0*/  LOP3.LUT R0, R5, 0x1, RZ, 0xc0, !PT ;  /* 0x0000000105007812 */ /* 0x000fe200078ec0ff */
[----:B------:R-:W-:Y:S01]  /*1db0*/  ULOP3.LUT UR4, UR4, 0x1, URZ, 0xc0, !UPT ;  /* 0x0000000104047892 */ /* 0x000fe2000f8ec03f */
[----:B------:R-:W-:Y:S01]  /*1dc0*/  SHF.R.U32.HI R6, RZ, 0x1, R4 ;  /* 0x00000001ff067819 */ /* 0x000fe20000011604 */
[----:B------:R-:W-:Y:S01]  /*1dd0*/  ULDC UR8, c[0x0][0x284] ;  /* 0x0000a10000087ab9 */ /* 0x000fe20000000800 */
[----:B------:R-:W-:Y:S01]  /*1de0*/  UISETP.GT.U32.AND UP1, UPT, UR39, 0xf, UPT ;  /* 0x0000000f2700788c */ /* 0x000fe2000bf24070 */
[----:B------:R-:W-:Y:S01]  /*1df0*/  IMAD.SHL.U32 R4, R0, 0x40, RZ ;  /* 0x0000004000047824 */ /* 0x000fe200078e00ff */
[----:B------:R-:W-:Y:S01]  /*1e00*/  IADD3 R5, RZ, -R6, -R3 ;  /* 0x80000006ff057210 */ /* 0x000fe20007ffe803 */
[----:B------:R-:W-:Y:S01]  /*1e10*/  UISETP.NE.U32.AND UP0, UPT, UR4, 0x1, UPT ;  /* 0x000000010400788c */ /* 0x000fe2000bf05070 */
[----:B------:R-:W-:Y:S01]  /*1e20*/  SHF.R.S32.HI R11, RZ, 0x1f, R121 ;  /* 0x0000001fff0b7819 */ /* 0x000fe20000011479 */
[----:B------:R-:W-:Y:S01]  /*1e30*/  ULDC.64 UR6, c[0x0][0x5d0] ;  /* 0x0001740000067ab9 */ /* 0x000fe20000000a00 */
[----:B------:R-:W-:Y:S01]  /*1e40*/  LOP3.LUT R3, R4, 0x40, R3, 0xe2, !PT ;  /* 0x0000004004037812 */ /* 0x000fe200078ee203 */
[----:B------:R-:W-:Y:S01]  /*1e50*/  UISETP.LT.U32.AND UP1, UPT, UR40, 0x10, UP1 ;  /* 0x000000102800788c */ /* 0x000fe20008f21070 */
[----:B------:R-:W-:Y:S01]  /*1e60*/  LOP3.LUT R4, R18, 0x3, RZ, 0xc0, !PT ;  /* 0x0000000312047812 */ /* 0x000fe200078ec0ff */
[----:B------:R-:W-:Y:S01]  /*1e70*/  UISETP.GT.U32.AND UP0, UPT, UR40, 0xf, !UP0 ;  /* 0x0000000f2800788c */ /* 0x000fe2000c704070 */
[C---:B------:R-:W-:Y:S01]  /*1e80*/  LOP3.LUT R12, R123.reuse, 0x6, R12, 0xf8, !PT ;  /* 0x000000067b0c7812 */ /* 0x040fe200078ef80c */
[----:B------:R-:W-:Y:S01]  /*1e90*/  IMAD R0, R0, -0x40, R5 ;  /* 0xffffffc000007824 */ /* 0x000fe200078e0205 */
[----:B--2---:R-:W-:Y:S01]  /*1ea0*/  ISETP.GE.AND P0, PT, R123, R7, PT ;  /* 0x000000077b00720c */ /* 0x004fe20003f06270 */
[----:B------:R-:W-:Y:S01]  /*1eb0*/  IMAD R10, R4, -0x2, R7 ;  /* 0xfffffffe040a7824 */ /* 0x000fe200078e0207 */
[----:B------:R-:W-:Y:S01]  /*1ec0*/  SHF.R.S32.HI R13, RZ, 0x1f, R12 ;  /* 0x0000001fff0d7819 */ /* 0x000fe2000001140c */
[C---:B------:R-:W-:Y:S01]  /*1ed0*/  IMAD R7, R124.reuse, 0x180, RZ ;  /* 0x000001807c077824 */ /* 0x040fe200078e02ff */
[----:B------:R-:W-:Y:S01]  /*1ee0*/  USEL UR5, URZ, 0x1, !UP1 ;  /* 0x000000013f057887 */ /* 0x000fe2000c800000 */
[----:B------:R-:W-:Y:S01]  /*1ef0*/  IMAD R4, R11, UR6, RZ ;  /* 0x000000060b047c24 */ /* 0x000fe2000f8e02ff */
[----:B------:R-:W-:Y:S01]  /*1f00*/  USEL UR4, URZ, 0x1, !UP0 ;  /* 0x000000013f047887 */ /* 0x000fe2000c000000 */
[----:B------:R-:W-:Y:S01]  /*1f10*/  IMAD.WIDE R124, R124, 0x180, RZ ;  /* 0x000001807c7c7825 */ /* 0x000fe200078e02ff */
[----:B------:R-:W-:Y:S01]  /*1f20*/  ISETP.GE.OR P0, PT, R7, UR8, P0 ;  /* 0x0000000807007c0c */ /* 0x000fe20008706670 */
[----:B------:R-:W-:-:S02]  /*1f30*/  ULOP3.LUT UR39, UR39, 0xf, URZ, 0xc0, !UPT ;  /* 0x0000000f27277892 */ /* 0x000fc4000f8ec03f */
[C---:B------:R-:W-:Y:S01]  /*1f40*/  IMAD R9, R121.reuse, UR7, R4 ;  /* 0x0000000779097c24 */ /* 0x040fe2000f8e0204 */
[----:B------:R-:W-:Y:S01]  /*1f50*/  LOP3.LUT R139, R124, R3, R6, 0xfe, !PT ;  /* 0x000000037c8b7212 */ /* 0x000fe200078efe06 */
[----:B------:R-:W-:Y:S01]  /*1f60*/  IMAD.WIDE.U32 R4, R121, UR6, R12 ;  /* 0x0000000679047c25 */ /* 0x000fe2000f8e000c */
[----:B------:R-:W-:Y:S01]  /*1f70*/  ULOP3.LUT UR38, UR4, UR38, UR5, 0x96, !UPT ;  /* 0x0000002604267292 */ /* 0x000fe2000f8e9605 */
[----:B------:R-:W-:Y:S02]  /*1f80*/  IADD3 R3, -R7, UR8, R0 ;  /* 0x0000000807037c10 */ /* 0x000fe4000fffe100 */
[----:B------:R-:W-:Y:S02]  /*1f90*/  IMAD.IADD R5, R5, 0x1, R9 ;  /* 0x0000000105057824 */ /* 0x000fe400078e0209 */
[----:B------:R-:W-:Y:S02]  /*1fa0*/  IMAD.IADD R10, R10, 0x1, -R123 ;  /* 0x000000010a0a7824 */ /* 0x000fe400078e0a7b */
[----:B------:R-:W-:Y:S01]  /*1fb0*/  IMAD.MOV.U32 R0, RZ, RZ, -0x1 ;  /* 0xffffffffff007424 */ /* 0x000fe200078e00ff */
[----:B------:R-:W-:Y:S06]  /*1fc0*/  @P0 BRA `(.L_x_33) ;  /* 0x0000007000d80947 */ /* 0x000fec0003800000 */
[----:B------:R-:W0:Y:S01]  /*1fd0*/  LDC.64 R20, c[0x0][0x5c8] ;  /* 0x00017200ff147b82 */ /* 0x000e220000000a00 */
[----:B-----5:R-:W-:Y:S01]  /*1fe0*/  FSETP.NEU.AND P0, PT, R122, RZ, PT ;  /* 0x000000ff7a00720b */ /* 0x020fe20003f0d000 */
[----:B------:R-:W-:Y:S01]  /*1ff0*/  BSSY B0, `(.L_x_33) ;  /* 0x0000733000007945 */ /* 0x000fe20003800000 */
[----:B------:R-:W-:-:S04]  /*2000*/  ISETP.GT.AND P1, PT, R3, RZ, PT ;  /* 0x000000ff0300720c */ /* 0x000fc80003f24270 */
[----:B------:R-:W-:Y:S01]  /*2010*/  ISETP.GT.AND P2, PT, R10, RZ, P1 ;  /* 0x000000ff0a00720c */ /* 0x000fe20000f44270 */
[-C--:B0-----:R-:W-:Y:S02]  /*2020*/  IMAD R6, R125, R20.reuse, RZ ;  /* 0x000000147d067224 */ /* 0x081fe400078e02ff */
[----:B------:R-:W-:-:S04]  /*2030*/  IMAD.WIDE.U32 R132, R139, R20, R4 ;  /* 0x000000148b847225 */ /* 0x000fc800078e0004 */
[----:B------:R-:W-:-:S04]  /*2040*/  IMAD R5, R139, R21, R6 ;  /* 0x000000158b057224 */ /* 0x000fc800078e0206 */
[----:B------:R-:W-:Y:S01]  /*2050*/  IMAD.IADD R123, R133, 0x1, R5 ;  /* 0x00000001857b7824 */ /* 0x000fe200078e0205 */
[----:B------:R-:W-:Y:S06]  /*2060*/  @!P0 BRA `(.L_x_34) ;  /* 0x0000004c009c8947 */ /* 0x000fec0003800000 */
[----:B------:R-:W0:Y:S01]  /*2070*/  LDC.64 R136, c[0x0][0x5b8] ;  /* 0x00016e00ff887b82 */ /* 0x000e220000000a00 */
[----:B------:R-:W-:-:S07]  /*2080*/  ULDC.64 UR4, c[0x0][0x5c0] ;  /* 0x0001700000047ab9 */ /* 0x000fce0000000a00 */
[----:B------:R-:W1:Y:S08]  /*2090*/  LDC.64 R14, c[0x0][0x5b0] ;  /* 0x00016c00ff0e7b82 */ /* 0x000e700000000a00 */
[----:B------:R-:W2:Y:S01]  /*20a0*/  LDC.64 R126, c[0x0][0x5a8] ;  /* 0x00016a00ff7e7b82 */ /* 0x000ea20000000a00 */
[-C--:B0-----:R-:W-:Y:S02]  /*20b0*/  IMAD R4, R11, R136.reuse, RZ ;  /* 0x000000880b047224 */ /* 0x081fe400078e02ff */
[----:B------:R-:W-:-:S04]  /*20c0*/  IMAD.WIDE.U32 R134, R121, R136, R12 ;  /* 0x0000008879867225 */ /* 0x000fc800078e000c */
[----:B------:R-:W-:Y:S02]  /*20d0*/  IMAD R129, R121, R137, R4 ;  /* 0x0000008979817224 */ /* 0x000fe400078e0204 */
[-C--:B-1----:R-:W-:Y:S02]  /*20e0*/  IMAD R124, R125, R14.reuse, RZ ;  /* 0x0000000e7d7c7224 */ /* 0x082fe400078e02ff */
[----:B------:R-:W-:Y:S02]  /*20f0*/  IMAD.IADD R9, R135, 0x1, R129 ;  /* 0x0000000187097824 */ /* 0x000fe400078e0281 */
[----:B------:R-:W-:Y:S02]  /*2100*/  IMAD.MOV.U32 R8, RZ, RZ, R134 ;  /* 0x000000ffff087224 */ /* 0x000fe400078e0086 */
[C---:B------:R-:W-:Y:S02]  /*2110*/  IMAD R133, R139.reuse, R15, R124 ;  /* 0x0000000f8b857224 */ /* 0x040fe400078e027c */
[----:B------:R-:W-:-:S04]  /*2120*/  IMAD.WIDE.U32 R4, R139, R14, R8 ;  /* 0x0000000e8b047225 */ /* 0x000fc800078e0008 */
[----:B------:R-:W-:Y:S01]  /*2130*/  IMAD.IADD R5, R5, 0x1, R133 ;  /* 0x0000000105057824 */ /* 0x000fe200078e0285 */
[----:B--2---:R-:W-:-:S04]  /*2140*/  LEA R6, P0, R4, R126, 0x1 ;  /* 0x0000007e04067211 */ /* 0x004fc800078008ff */
[----:B------:R-:W-:-:S05]  /*2150*/  LEA.HI.X R7, R4, R127, R5, 0x1, P0 ;  /* 0x0000007f04077211 */ /* 0x000fca00000f0c05 */
[----:B------:R-:W2:Y:S01]  /*2160*/  @P2 LDG.E.LTC128B.U16 R11, desc[UR36][R6.64] ;  /* 0x00000024060b2981 */ /* 0x000ea2000c1e1520 */
[----:B------:R-:W-:Y:S01]  /*2170*/  IMAD.WIDE.U32 R124, R139, R14, R12 ;  /* 0x0000000e8b7c7225 */ /* 0x000fe200078e000c */
[----:B------:R-:W-:Y:S01]  /*2180*/  LEA R4, P0, R132, UR4, 0x1 ;  /* 0x0000000484047c11 */ /* 0x000fe2000f8008ff */
[----:B------:R-:W-:Y:S01]  /*2190*/  BSSY B1, `(.L_x_35) ;  /* 0x0000012000017945 */ /* 0x000fe20003800000 */
[----:B------:R-:W-:Y:S01]  /*21a0*/  ISETP.GT.AND P3, PT, R10, 0x1, P1 ;  /* 0x000000010a00780c */ /* 0x000fe20000f64270 */
[----:B------:R-:W-:Y:S02]  /*21b0*/  IMAD.IADD R125, R133, 0x1, R125 ;  /* 0x00000001857d7824 */ /* 0x000fe400078e027d */
[----:B------:R-:W-:-:S04]  /*21c0*/  IMAD.WIDE.U32 R130, R121, R136, R124 ;  /* 0x0000008879827225 */ /* 0x000fc800078e007c */
[----:B--2---:R-:W-:-:S05]  /*21d0*/  HADD2.F32 R5, -RZ, R11.H0_H0 ;  /* 0x2000000bff057230 */ /* 0x004fca0000004100 */
[----:B------:R-:W-:-:S04]  /*21e0*/  FMUL R5, R5, R122 ;  /* 0x0000007a05057220 */ /* 0x000fc80000400000 */
[----:B------:R-:W-:Y:S01]  /*21f0*/  FFMA R5, R88, R120, R5 ;  /* 0x0000007858057223 */ /* 0x000fe20000000005 */
[----:B------:R-:W-:Y:S01]  /*2200*/  IMAD.IADD R88, R129, 0x1, R131 ;  /* 0x0000000181587824 */ /* 0x000fe200078e0283 */
[----:B------:R-:W-:-:S03]  /*2210*/  SHF.L.U64.HI R131, R14, 0x3, R15 ;  /* 0x000000030e837819 */ /* 0x000fc6000001020f */
[----:B------:R-:W-:Y:S02]  /*2220*/  F2FP.F16.F32.PACK_AB R125, RZ, R5 ;  /* 0x00000005ff7d723e */ /* 0x000fe400000000ff */
[--C-:B------:R-:W-:Y:S02]  /*2230*/  LEA.HI.X R5, R132, UR5, R123.reuse, 0x1, P0 ;  /* 0x0000000584057c11 */ /* 0x100fe400080f0c7b */
[----:B------:R-:W-:Y:S02]  /*2240*/  PRMT R123, R125, 0x7610, R123 ;  /* 0x000076107d7b7816 */ /* 0x000fe4000000007b */
[----:B------:R-:W-:-:S03]  /*2250*/  LEA R124, P0, R130, R126, 0x1 ;  /* 0x0000007e827c7211 */ /* 0x000fc600078008ff */
[----:B------:R0:W-:Y:S01]  /*2260*/  @P2 STG.E.U16 desc[UR36][R4.64], R123 ;  /* 0x0000007b04002986 */ /* 0x0001e2000c101524 */
[----:B------:R-:W-:Y:S01]  /*2270*/  LEA.HI.X R125, R130, R127, R88, 0x1, P0 ;  /* 0x0000007f827d7211 */ /* 0x000fe200000f0c58 */
[----:B------:R-:W-:Y:S01]  /*2280*/  IMAD.SHL.U32 R130, R14, 0x8, RZ ;  /* 0x000000080e827824 */ /* 0x000fe200078e00ff */
[----:B------:R-:W-:Y:S07]  /*2290*/  @!P3 BRA `(.L_x_36) ;  /* 0x000000000004b947 */ /* 0x000fee0003800000 */
[----:B------:R1:W5:Y:S02]  /*22a0*/  LDG.E.LTC128B.U16 R11, desc[UR36][R124.64+0x2] ;  /* 0x000002247c0b7981 */ /* 0x000364000c1e1520 */
.L_x_36:
[----:B------:R-:W-:Y:S05]  /*22b0*/  BSYNC B1 ;  /* 0x0000000000017941 */ /* 0x000fea0003800000 */
.L_x_35:
[----:B0----5:R-:W-:Y:S01]  /*22c0*/  HADD2.F32 R123, -RZ, R11.H0_H0 ;  /* 0x2000000bff7b7230 */ /* 0x021fe20000004100 */
[----:B------:R-:W-:Y:S01]  /*22d0*/  ISETP.GT.AND P0, PT, R3, 0x8, PT ;  /* 0x000000080300780c */ /* 0x000fe20003f04270 */
[----:B------:R-:W-:-:S04]  /*22e0*/  IMAD.WIDE.U32 R130, R139, R14, R130 ;  /* 0x0000000e8b827225 */ /* 0x000fc800078e0082 */
[----:B------:R-:W-:Y:S01]  /*22f0*/  FMUL R8, R123, R122 ;  /* 0x0000007a7b087220 */ /* 0x000fe20000400000 */
[----:B------:R-:W-:Y:S01]  /*2300*/  IMAD.IADD R133, R133, 0x1, R131 ;  /* 0x0000000185857824 */ /* 0x000fe200078e0283 */
[----:B------:R-:W-:Y:S02]  /*2310*/  IADD3 R134, P4, R134, R130, RZ ;  /* 0x0000008286867210 */ /* 0x000fe40007f9e0ff */
[----:B------:R-:W-:Y:S01]  /*2320*/  FFMA R89, R89, R120, R8 ;  /* 0x0000007859597223 */ /* 0x000fe20000000008 */
[----:B------:R-:W-:Y:S02]  /*2330*/  ISETP.GT.AND P2, PT, R10, RZ, P0 ;  /* 0x000000ff0a00720c */ /* 0x000fe40000744270 */
[----:B------:R-:W-:Y:S01]  /*2340*/  IMAD.X R9, R133, 0x1, R9, P4 ;  /* 0x0000000185097824 */ /* 0x000fe200020e0609 */
[----:B------:R-:W-:Y:S02]  /*2350*/  LEA R8, P4, R134, R126, 0x1 ;  /* 0x0000007e86087211 */ /* 0x000fe400078808ff */
[----:B------:R-:W-:-:S02]  /*2360*/  F2FP.F16.F32.PACK_AB R89, RZ, R89 ;  /* 0x00000059ff59723e */ /* 0x000fc400000000ff */
[----:B------:R-:W-:Y:S02]  /*2370*/  PRMT R123, R11, 0x7610, R123 ;  /* 0x000076100b7b7816 */ /* 0x000fe4000000007b */
[----:B------:R-:W-:Y:S02]  /*2380*/  PRMT R88, R89, 0x7610, R88 ;  /* 0x0000761059587816 */ /* 0x000fe40000000058 */
[----:B------:R-:W-:-:S03]  /*2390*/  LEA.HI.X R9, R134, R127, R9, 0x1, P4 ;  /* 0x0000007f86097211 */ /* 0x000fc600020f0c09 */
[----:B------:R0:W-:Y:S04]  /*23a0*/  @P3 STG.E.U16 desc[UR36][R4.64+0x2], R88 ;  /* 0x0000025804003986 */ /* 0x0001e8000c101524 */
[----:B------:R-:W2:Y:S01]  /*23b0*/  @P2 LDG.E.LTC128B.U16 R123, desc[UR36][R8.64] ;  /* 0x00000024087b2981 */ /* 0x000ea2000c1e1520 */
[----:B------:R-:W-:Y:S01]  /*23c0*/  IADD3 R130, P3, R12, R130, RZ ;  /* 0x000000820c827210 */ /* 0x000fe20007f7e0ff */
[----:B------:R-:W-:Y:S01]  /*23d0*/  BSSY B1, `(.L_x_37) ;  /* 0x0000011000017945 */ /* 0x000fe20003800000 */
[----:B------:R-:W-:-:S03]  /*23e0*/  LEA R12, P4, R20, R4, 0x4 ;  /* 0x00000004140c7211 */ /* 0x000fc600078820ff */
[----:B------:R-:W-:Y:S01]  /*23f0*/  IMAD.X R131, R13, 0x1, R133, P3 ;  /* 0x000000010d837824 */ /* 0x000fe200018e0685 */
[----:B------:R-:W-:Y:S02]  /*2400*/  SHF.L.U64.HI R13, R20, 0x4, R21 ;  /* 0x00000004140d7819 */ /* 0x000fe40000010215 */
[----:B------:R-:W-:Y:S01]  /*2410*/  ISETP.GT.AND P3, PT, R10, 0x1, P0 ;  /* 0x000000010a00780c */ /* 0x000fe20000764270 */
[----:B------:R-:W-:-:S04]  /*2420*/  IMAD.WIDE.U32 R130, R121, R136, R130 ;  /* 0x0000008879827225 */ /* 0x000fc800078e0082 */
[----:B------:R-:W-:Y:S01]  /*2430*/  IMAD.X R13, R13, 0x1, R5, P4 ;  /* 0x000000010d0d7824 */ /* 0x000fe200020e0605 */
[----:B0-----:R-:W-:Y:S01]  /*2440*/  LEA R88, P5, R130, R126, 0x1 ;  /* 0x0000007e82587211 */ /* 0x001fe200078a08ff */
[----:B------:R-:W-:-:S05]  /*2450*/  IMAD.IADD R89, R129, 0x1, R131 ;  /* 0x0000000181597824 */ /* 0x000fca00078e0283 */
[----:B------:R-:W-:Y:S01]  /*2460*/  LEA.HI.X R89, R130, R127, R89, 0x1, P5 ;  /* 0x0000007f82597211 */ /* 0x000fe200028f0c59 */
[----:B--2---:R-:W-:-:S05]  /*2470*/  HADD2.F32 R11, -RZ, R123.H0_H0 ;  /* 0x2000007bff0b7230 */ /* 0x004fca0000004100 */
[----:B------:R-:W-:-:S04]  /*2480*/  FMUL R11, R11, R122 ;  /* 0x0000007a0b0b7220 */ /* 0x000fc80000400000 */
[----:B------:R-:W-:-:S05]  /*2490*/  FFMA R11, R90, R120, R11 ;  /* 0x000000785a0b7223 */ /* 0x000fca000000000b */
[----:B------:R-:W-:-:S05]  /*24a0*/  F2FP.F16.F32.PACK_AB R11, RZ, R11 ;  /* 0x0000000bff0b723e */ /* 0x000fca00000000ff */
[----:B------:R0:W-:Y:S01]  /*24b0*/  @P2 STG.E.U16 desc[UR36][R12.64], R11 ;  /* 0x0000000b0c002986 */ /* 0x0001e2000c101524 */
[----:B------:R-:W-:Y:S05]  /*24c0*/  @!P3 BRA `(.L_x_38) ;  /* 0x000000000004b947 */ /* 0x000fea0003800000 */
[----:B------:R2:W5:Y:S02]  /*24d0*/  LDG.E.LTC128B.U16 R123, desc[UR36][R88.64+0x2] ;  /* 0x00000224587b7981 */ /* 0x000564000c1e1520 */
.L_x_38:
[----:B------:R-:W-:Y:S05]  /*24e0*/  BSYNC B1 ;  /* 0x0000000000017941 */ /* 0x000fea0003800000 */
.L_x_37:
[----:B0----5:R-:W-:Y:S01]  /*24f0*/  HADD2.F32 R11, -RZ, R123.H0_H0 ;  /* 0x2000007bff0b7230 */ /* 0x021fe20000004100 */
[----:B------:R-:W-:Y:S01]  /*2500*/  ISETP.GT.AND P2, PT, R10, 0x8, P1 ;  /* 0x000000080a00780c */ /* 0x000fe20000f44270 */
[----:B------:R-:W-:Y:S03]  /*2510*/  BSSY B1, `(.L_x_39) ;  /* 0x0000007000017945 */ /* 0x000fe60003800000 */
[----:B------:R-:W-:-:S04]  /*2520*/  FMUL R90, R11, R122 ;  /* 0x0000007a0b5a7220 */ /* 0x000fc80000400000 */
[----:B------:R-:W-:-:S05]  /*2530*/  FFMA R90, R91, R120, R90 ;  /* 0x000000785b5a7223 */ /* 0x000fca000000005a */
[----:B------:R-:W-:-:S05]  /*2540*/  F2FP.F16.F32.PACK_AB R90, RZ, R90 ;  /* 0x0000005aff5a723e */ /* 0x000fca00000000ff */
[----:B------:R0:W-:Y:S01]  /*2550*/  @P3 STG.E.U16 desc[UR36][R12.64+0x2], R90 ;  /* 0x0000025a0c003986 */ /* 0x0001e2000c101524 */
[----:B------:R-:W-:Y:S05]  /*2560*/  @!P2 BRA `(.L_x_40) ;  /* 0x000000000004a947 */ /* 0x000fea0003800000 */
[----:B------:R3:W5:Y:S02]  /*2570*/  LDG.E.LTC128B.U16 R123, desc[UR36][R124.64+0x10] ;  /* 0x000010247c7b7981 */ /* 0x000764000c1e1520 */
.L_x_40:
[----:B------:R-:W-:Y:S05]  /*2580*/  BSYNC B1 ;  /* 0x0000000000017941 */ /* 0x000fea0003800000 */
.L_x_39:
[----:B-----5:R-:W-:Y:S01]  /*2590*/  HADD2.F32 R11, -RZ, R123.H0_H0 ;  /* 0x2000007bff0b7230 */ /* 0x020fe20000004100 */
        /* <DEDUP_REMOVED lines=8> */
.L_x_42:
[----:B------:R-:W-:Y:S05]  /*2620*/  BSYNC B1 ;  /* 0x0000000000017941 */ /* 0x000fea0003800000 */
.L_x_41:
[----:B----45:R-:W-:Y:S01]  /*2630*/  HADD2.F32 R11, -RZ, R123.H0_H0 ;  /* 0x2000007bff0b7230 */ /* 0x030fe20000004100 */
[----:B------:R-:W-:Y:S01]  /*2640*/  ISETP.GT.AND P2, PT, R10, 0x8, P0 ;  /* 0x000000080a00780c */ /* 0x000fe20000744270 */
[----:B------:R-:W-:Y:S03]  /*2650*/  BSSY B1, `(.L_x_43) ;  /* 0x0000007000017945 */ /* 0x000fe60003800000 */
[----:B0-----:R-:W-:-:S04]  /*2660*/  FMUL R90, R11, R122 ;  /* 0x0000007a0b5a7220 */ /* 0x001fc80000400000 */
[----:B------:R-:W-:-:S05]  /*2670*/  FFMA R90, R93, R120, R90 ;  /* 0x000000785d5a7223 */ /* 0x000fca000000005a */
[----:B------:R-:W-:-:S05]  /*2680*/  F2FP.F16.F32.PACK_AB R90, RZ, R90 ;  /* 0x0000005aff5a723e */ /* 0x000fca00000000ff */
[----:B------:R0:W-:Y:S01]  /*2690*/  @P3 STG.E.U16 desc[UR36][R4.64+0x12], R90 ;  /* 0x0000125a04003986 */ /* 0x0001e2000c101524 */
[----:B------:R-:W-:Y:S05]  /*26a0*/  @!P2 BRA `(.L_x_44) ;  /* 0x000000000004a947 */ /* 0x000fea0003800000 */
[----:B------:R4:W5:Y:S02]  /*26b0*/  LDG.E.LTC128B.U16 R123, desc[UR36][R88.64+0x10] ;  /* 0x00001024587b7981 */ /* 0x000964000c1e1520 */
.L_x_44:
[----:B------:R-:W-:Y:S05]  /*26c0*/  BSYNC B1 ;  /* 0x0000000000017941 */ /* 0x000fea0003800000 */
.L_x_43:
        /* <DEDUP_REMOVED lines=9> */
.L_x_46:
[----:B------:R-:W-:Y:S05]  /*2760*/  BSYNC B1 ;  /* 0x0000000000017941 */ /* 0x000fea0003800000 */
.L_x_45:
        /* <DEDUP_REMOVED lines=9> */
.L_x_48:
[----:B------:R-:W-:Y:S05]  /*2800*/  BSYNC B1 ;  /* 0x0000000000017941 */ /* 0x000fea0003800000 */
.L_x_47:
        /* <DEDUP_REMOVED lines=9> */
.L_x_50:
[----:B------:R-:W-:Y:S05]  /*28a0*/  BSYNC B1 ;  /* 0x0000000000017941 */ /* 0x000fea0003800000 */
.L_x_49:
        /* <DEDUP_REMOVED lines=9> */
.L_x_52:
[----:B------:R-:W-:Y:S05]  /*2940*/  BSYNC B1 ;  /* 0x0000000000017941 */ /* 0x000fea0003800000 */
.L_x_51:
        /* <DEDUP_REMOVED lines=9> */
.L_x_54:
[----:B------:R-:W-:Y:S05]  /*29e0*/  BSYNC B1 ;  /* 0x0000000000017941 */ /* 0x000fea0003800000 */
.L_x_53:
        /* <DEDUP_REMOVED lines=9> */
.L_x_56:
[----:B------:R-:W-:Y:S05]  /*2a80*/  BSYNC B1 ;  /* 0x0000000000017941 */ /* 0x000fea0003800000 */
.L_x_55:
        /* <DEDUP_REMOVED lines=9> */
.L_x_58:
[----:B------:R-:W-:Y:S05]  /*2b20*/  BSYNC B1 ;  /* 0x0000000000017941 */ /* 0x000fea0003800000 */
.L_x_57:
        /* <DEDUP_REMOVED lines=9> */
.L_x_60:
[----:B------:R-:W-:Y:S05]  /*2bc0*/  BSYNC B1 ;  /* 0x0000000000017941 */ /* 0x000fea0003800000 */
.L_x_59:
        /* <DEDUP_REMOVED lines=9> */
.L_x_62:
[----:B------:R-:W-:Y:S05]  /*2c60*/  BSYNC B1 ;  /* 0x0000000000017941 */ /* 0x000fea0003800000 */
.L_x_61:
        /* <DEDUP_REMOVED lines=9> */
.L_x_64:
[----:B------:R-:W-:Y:S05]  /*2d00*/  BSYNC B1 ;  /* 0x0000000000017941 */ /* 0x000fea0003800000 */
.L_x_63:
        /* <DEDUP_REMOVED lines=9> */
.L_x_66:
[----:B------:R-:W-:Y:S05]  /*2da0*/  BSYNC B1 ;  /* 0x0000000000017941 */ /* 0x000fea0003800000 */
.L_x_65:
        /* <DEDUP_REMOVED lines=9> */
.L_x_68:
[----:B------:R-:W-:Y:S05]  /*2e40*/  BSYNC B1 ;  /* 0x0000000000017941 */ /* 0x000fea0003800000 */
.L_x_67:
        /* <DEDUP_REMOVED lines=9> */
.L_x_70:
[----:B------:R-:W-:Y:S05]  /*2ee0*/  BSYNC B1 ;  /* 0x0000000000017941 */ /* 0x000fea0003800000 */
.L_x_69:
        /* <DEDUP_REMOVED lines=9> */
.L_x_72:
[----:B------:R-:W-:Y:S05]  /*2f80*/  BSYNC B1 ;  /* 0x0000000000017941 */ /* 0x000fea0003800000 */
.L_x_71:
        /* <DEDUP_REMOVED lines=9> */
.L_x_74:
[----:B------:R-:W-:Y:S05]  /*3020*/  BSYNC B1 ;  /* 0x0000000000017941 */ /* 0x000fea0003800000 */
.L_x_73:
        /* <DEDUP_REMOVED lines=9> */
.L_x_76:
[----:B------:R-:W-:Y:S05]  /*30c0*/  BSYNC B1 ;  /* 0x0000000000017941 */ /* 0x000fea0003800000 */
.L_x_75:
        /* <DEDUP_REMOVED lines=9> */
.L_x_78:
[----:B------:R-:W-:Y:S05]  /*3160*/  BSYNC B1 ;  /* 0x0000000000017941 */ /* 0x000fea0003800000 */
.L_x_77:
        /* <DEDUP_REMOVED lines=9> */
.L_x_80:
[----:B------:R-:W-:Y:S05]  /*3200*/  BSYNC B1 ;  /* 0x0000000000017941 */ /* 0x000fea0003800000 */
.L_x_79:
        /* <DEDUP_REMOVED lines=9> */
.L_x_82:
[----:B------:R-:W-:Y:S05]  /*32a0*/  BSYNC B1 ;  /* 0x0000000000017941 */ /* 0x000fea0003800000 */
.L_x_81:
        /* <DEDUP_REMOVED lines=9> */
.L_x_84:
[----:B------:R-:W-:Y:S05]  /*3340*/  BSYNC B1 ;  /* 0x0000000000017941 */ /* 0x000fea0003800000 */
.L_x_83:
        /* <DEDUP_REMOVED lines=9> */
.L_x_86:
[----:B------:R-:W-:Y:S05]  /*33e0*/  BSYNC B1 ;  /* 0x0000000000017941 */ /* 0x000fea0003800000 */
.L_x_85:
        /* <DEDUP_REMOVED lines=9> */
.L_x_88:
[----:B------:R-:W-:Y:S05]  /*3480*/  BSYNC B1 ;  /* 0x0000000000017941 */ /* 0x000fea0003800000 */
.L_x_87:
        /* <DEDUP_REMOVED lines=9> */
.L_x_90:
[----:B------:R-:W-:Y:S05]  /*3520*/  BSYNC B1 ;  /* 0x0000000000017941 */ /* 0x000fea0003800000 */
.L_x_89:
        /* <DEDUP_REMOVED lines=9> */
.L_x_92:
[----:B------:R-:W-:Y:S05]  /*35c0*/  BSYNC B1 ;  /* 0x0000000000017941 */ /* 0x000fea0003800000 */
.L_x_91:
        /* <DEDUP_REMOVED lines=9> */
.L_x_94:
[----:B------:R-:W-:Y:S05]  /*3660*/  BSYNC B1 ;  /* 0x0000000000017941 */ /* 0x000fea0003800000 */
.L_x_93:
[----:B0----5:R-:W-:Y:S01]  /*3670*/  HADD2.F32 R11, -RZ, R123.H0_H0 ;  /* 0x2000007bff0b7230 */ /* 0x021fe20000004100 */
[----:B------:R-:W-:Y:S02]  /*3680*/  ISETP.GT.AND P0, PT, R3, 0x80, PT ;  /* 0x000000800300780c */ /* 0x000fe40003f04270 */
[C---:B------:R-:W-:Y:S02]  /*3690*/  SHF.L.U64.HI R91, R14.reuse, 0x8, R15 ;  /* 0x000000080e5b7819 */ /* 0x040fe4000001020f */
[----:B--2-4-:R-:W-:Y:S01]  /*36a0*/  FMUL R88, R11, R122 ;  /* 0x0000007a0b587220 */ /* 0x014fe20000400000 */
[----:B------:R-:W-:Y:S01]  /*36b0*/  IMAD.SHL.U32 R11, R14, 0x100, RZ ;  /* 0x000001000e0b7824 */ /* 0x000fe200078e00ff */
[----:B------:R-:W-:Y:S02]  /*36c0*/  ISETP.GT.AND P3, PT, R10, RZ, P0 ;  /* 0x000000ff0a00720c */ /* 0x000fe40000764270 */
[----:B------:R-:W-:Y:S02]  /*36d0*/  FFMA R88, R119, R120, R88 ;  /* 0x0000007877587223 */ /* 0x000fe40000000058 */
[----:B------:R-:W-:-:S03]  /*36e0*/  IADD3 R14, P2, R11, R6, RZ ;  /* 0x000000060b0e7210 */ /* 0x000fc60007f5e0ff */
[----:B------:R-:W-:Y:S02]  /*36f0*/  F2FP.F16.F32.PACK_AB R88, RZ, R88 ;  /* 0x00000058ff58723e */ /* 0x000fe400000000ff */
[----:B------:R-:W-:Y:S02]  /*3700*/  IMAD.X R15, R91, 0x1, R7, P2 ;  /* 0x000000015b0f7824 */ /* 0x000fe400010e0607 */
[----:B------:R-:W-:-:S05]  /*3710*/  PRMT R90, R88, 0x7610, R90 ;  /* 0x00007610585a7816 */ /* 0x000fca000000005a */
[----:B------:R0:W-:Y:S04]  /*3720*/  @P1 STG.E.U16 desc[UR36][R12.64+0x72], R90 ;  /* 0x0000725a0c001986 */ /* 0x0001e8000c101524 */
[----:B------:R-:W2:Y:S01]  /*3730*/  @P3 LDG.E.LTC128B.U16 R123, desc[UR36][R14.64] ;  /* 0x000000240e7b3981 */ /* 0x000ea2000c1e1520 */
[----:B------:R-:W-:Y:S01]  /*3740*/  IMAD.SHL.U32 R93, R20, 0x100, RZ ;  /* 0x00000100145d7824 */ /* 0x000fe200078e00ff */
[----:B------:R-:W-:Y:S02]  /*3750*/  LOP3.LUT R95, R11, 0x2, RZ, 0xfc, !PT ;  /* 0x000000020b5f7812 */ /* 0x000fe400078efcff */
[----:B------:R-:W-:Y:S02]  /*3760*/  ISETP.GT.AND P2, PT, R10, 0x1, P0 ;  /* 0x000000010a00780c */ /* 0x000fe40000744270 */
[----:B------:R-:W-:-:S02]  /*3770*/  SHF.L.U64.HI R97, R20, 0x8, R21 ;  /* 0x0000000814617819 */ /* 0x000fc40000010215 */
[----:B------:R-:W-:Y:S02]  /*3780*/  IADD3 R20, P1, R93, R4, RZ ;  /* 0x000000045d147210 */ /* 0x000fe40007f3e0ff */
[----:B------:R-:W-:-:S03]  /*3790*/  IADD3 R88, P4, R95, R6, RZ ;  /* 0x000000065f587210 */ /* 0x000fc60007f9e0ff */
[----:B------:R-:W-:Y:S02]  /*37a0*/  IMAD.X R21, R97, 0x1, R5, P1 ;  /* 0x0000000161157824 */ /* 0x000fe400008e0605 */
[----:B--2---:R-:W-:-:S05]  /*37b0*/  HADD2.F32 R89, -RZ, R123.H0_H0 ;  /* 0x2000007bff597230 */ /* 0x004fca0000004100 */
[----:B------:R-:W-:-:S04]  /*37c0*/  FMUL R89, R89, R122 ;  /* 0x0000007a59597220 */ /* 0x000fc80000400000 */
[----:B------:R-:W-:-:S05]  /*37d0*/  FFMA R89, R56, R120, R89 ;  /* 0x0000007838597223 */ /* 0x000fca0000000059 */
[----:B------:R-:W-:Y:S01]  /*37e0*/  F2FP.F16.F32.PACK_AB R56, RZ, R89 ;  /* 0x00000059ff38723e */ /* 0x000fe200000000ff */
[----:B------:R-:W-:-:S03]  /*37f0*/  IMAD.X R89, R91, 0x1, R7, P4 ;  /* 0x000000015b597824 */ /* 0x000fc600020e0607 */
[----:B0-----:R-:W-:-:S05]  /*3800*/  PRMT R90, R56, 0x7610, R90 ;  /* 0x00007610385a7816 */ /* 0x001fca000000005a */
[----:B------:R0:W-:Y:S04]  /*3810*/  @P3 STG.E.U16 desc[UR36][R20.64], R90 ;  /* 0x0000005a14003986 */ /* 0x0001e8000c101524 */
[----:B------:R-:W2:Y:S01]  /*3820*/  @P2 LDG.E.LTC128B.U16 R123, desc[UR36][R88.64] ;  /* 0x00000024587b2981 */ /* 0x000ea2000c1e1520 */
[----:B------:R-:W-:Y:S01]  /*3830*/  ISETP.GT.AND P1, PT, R3, 0x88, PT ;  /* 0x000000880300780c */ /* 0x000fe20003f24270 */
[----:B------:R-:W-:Y:S03]  /*3840*/  BSSY B1, `(.L_x_95) ;  /* 0x000000f000017945 */ /* 0x000fe60003800000 */
[----:B------:R-:W-:Y:S01]  /*3850*/  ISETP.GT.AND P3, PT, R10, RZ, P1 ;  /* 0x000000ff0a00720c */ /* 0x000fe20000f64270 */
[----:B--2---:R-:W-:-:S05]  /*3860*/  HADD2.F32 R99, -RZ, R123.H0_H0 ;  /* 0x2000007bff637230 */ /* 0x004fca0000004100 */
[----:B------:R-:W-:Y:S01]  /*3870*/  FMUL R56, R99, R122 ;  /* 0x0000007a63387220 */ /* 0x000fe20000400000 */
[----:B------:R-:W-:-:S03]  /*3880*/  LOP3.LUT R99, R93, 0x2, RZ, 0xfc, !PT ;  /* 0x000000025d637812 */ /* 0x000fc600078efcff */
[----:B------:R-:W-:Y:S01]  /*3890*/  FFMA R56, R57, R120, R56 ;  /* 0x0000007839387223 */ /* 0x000fe20000000038 */
[----:B------:R-:W-:-:S04]  /*38a0*/  IADD3 R100, P4, R99, R4, RZ ;  /* 0x0000000463647210 */ /* 0x000fc80007f9e0ff */
[----:B------:R-:W-:Y:S01]  /*38b0*/  F2FP.F16.F32.PACK_AB R57, RZ, R56 ;  /* 0x00000038ff39723e */ /* 0x000fe200000000ff */
[----:B------:R-:W-:Y:S01]  /*38c0*/  IMAD.X R101, R97, 0x1, R5, P4 ;  /* 0x0000000161657824 */ /* 0x000fe200020e0605 */
[----:B------:R-:W-:Y:S02]  /*38d0*/  IADD3 R56, P4, R11, R8, RZ ;  /* 0x000000080b387210 */ /* 0x000fe40007f9e0ff */
[----:B------:R-:W-:-:S03]  /*38e0*/  PRMT R88, R57, 0x7610, R88 ;  /* 0x0000761039587816 */ /* 0x000fc60000000058 */
[----:B------:R-:W-:Y:S02]  /*38f0*/  IMAD.X R57, R91, 0x1, R9, P4 ;  /* 0x000000015b397824 */ /* 0x000fe400020e0609 */
[----:B------:R0:W-:Y:S01]  /*3900*/  @P2 STG.E.U16 desc[UR36][R100.64], R88 ;  /* 0x0000005864002986 */ /* 0x0001e2000c101524 */
[----:B------:R-:W-:Y:S05]  /*3910*/  @!P3 BRA `(.L_x_96) ;  /* 0x000000000004b947 */ /* 0x000fea0003800000 */
[----:B------:R2:W5:Y:S02]  /*3920*/  LDG.E.LTC128B.U16 R123, desc[UR36][R56.64] ;  /* 0x00000024387b7981 */ /* 0x000564000c1e1520 */
.L_x_96:
[----:B------:R-:W-:Y:S05]  /*3930*/  BSYNC B1 ;  /* 0x0000000000017941 */ /* 0x000fea0003800000 */
.L_x_95:
[----:B-----5:R-:W-:Y:S01]  /*3940*/  HADD2.F32 R89, -RZ, R123.H0_H0 ;  /* 0x2000007bff597230 */ /* 0x020fe20000004100 */
[----:B0-----:R-:W-:Y:S01]  /*3950*/  IADD3 R88, P4, R93, R12, RZ ;  /* 0x0000000c5d587210 */ /* 0x001fe20007f9e0ff */
[----:B------:R-:W-:Y:S01]  /*3960*/  BSSY B1, `(.L_x_97) ;  /* 0x000000c000017945 */ /* 0x000fe20003800000 */
[----:B------:R-:W-:Y:S02]  /*3970*/  ISETP.GT.AND P2, PT, R10, 0x1, P1 ;  /* 0x000000010a00780c */ /* 0x000fe40000f44270 */
[----:B------:R-:W-:Y:S01]  /*3980*/  FMUL R89, R89, R122 ;  /* 0x0000007a59597220 */ /* 0x000fe20000400000 */
[----:B------:R-:W-:-:S03]  /*3990*/  PRMT R100, R123, 0x7610, R100 ;  /* 0x000076107b647816 */ /* 0x000fc60000000064 */
[----:B------:R-:W-:-:S05]  /*39a0*/  FFMA R89, R58, R120, R89 ;  /* 0x000000783a597223 */ /* 0x000fca0000000059 */
[----:B------:R-:W-:Y:S01]  /*39b0*/  F2FP.F16.F32.PACK_AB R58, RZ, R89 ;  /* 0x00000059ff3a723e */ /* 0x000fe200000000ff */
[----:B------:R-:W-:-:S05]  /*39c0*/  IMAD.X R89, R97, 0x1, R13, P4 ;  /* 0x0000000161597824 */ /* 0x000fca00020e060d */
[----:B------:R0:W-:Y:S01]  /*39d0*/  @P3 STG.E.U16 desc[UR36][R88.64], R58 ;  /* 0x0000003a58003986 */ /* 0x0001e2000c101524 */
[----:B------:R-:W-:Y:S05]  /*39e0*/  @!P2 BRA `(.L_x_98) ;  /* 0x00000000000ca947 */ /* 0x000fea0003800000 */
[----:B------:R-:W-:-:S05]  /*39f0*/  IADD3 R100, P3, R95, R8, RZ ;  /* 0x000000085f647210 */ /* 0x000fca0007f7e0ff */
[----:B------:R-:W-:-:S05]  /*3a00*/  IMAD.X R101, R91, 0x1, R9, P3 ;  /* 0x000000015b657824 */ /* 0x000fca00018e0609 */
[----:B------:R4:W5:Y:S03]  /*3a10*/  LDG.E.LTC128B.U16 R100, desc[UR36][R100.64] ;  /* 0x0000002464647981 */ /* 0x000966000c1e1520 */
.L_x_98:
[----:B------:R-:W-:Y:S05]  /*3a20*/  BSYNC B1 ;  /* 0x0000000000017941 */ /* 0x000fea0003800000 */
.L_x_97:
[----:B----45:R-:W-:Y:S01]  /*3a30*/  HADD2.F32 R101, -RZ, R100.H0_H0 ;  /* 0x20000064ff657230 */ /* 0x030fe20000004100 */
[----:B------:R-:W-:Y:S02]  /*3a40*/  ISETP.GT.AND P3, PT, R10, 0x8, P0 ;  /* 0x000000080a00780c */ /* 0x000fe40000764270 */
[----:B------:R-:W-:Y:S02]  /*3a50*/  IADD3 R104, P4, R99, R12, RZ ;  /* 0x0000000c63687210 */ /* 0x000fe40007f9e0ff */
[----:B0-----:R-:W-:Y:S01]  /*3a60*/  FMUL R58, R101, R122 ;  /* 0x0000007a653a7220 */ /* 0x001fe20000400000 */
[----:B------:R-:W-:Y:S02]  /*3a70*/  LOP3.LUT R101, R11, 0x10, RZ, 0xfc, !PT ;  /* 0x000000100b657812 */ /* 0x000fe400078efcff */
[----:B------:R-:W-:Y:S02]  /*3a80*/  IMAD.X R105, R97, 0x1, R13, P4 ;  /* 0x0000000161697824 */ /* 0x000fe400020e060d */
[----:B------:R-:W-:Y:S01]  /*3a90*/  FFMA R58, R59, R120, R58 ;  /* 0x000000783b3a7223 */ /* 0x000fe2000000003a */
[----:B------:R-:W-:-:S04]  /*3aa0*/  IADD3 R106, P5, R101, R6, RZ ;  /* 0x00000006656a7210 */ /* 0x000fc80007fbe0ff */
[----:B------:R-:W-:Y:S01]  /*3ab0*/  F2FP.F16.F32.PACK_AB R58, RZ, R58 ;  /* 0x0000003aff3a723e */ /* 0x000fe200000000ff */
[----:B------:R-:W-:-:S04]  /*3ac0*/  IMAD.X R107, R91, 0x1, R7, P5 ;  /* 0x000000015b6b7824 */ /* 0x000fc800028e0607 */
[----:B------:R0:W-:Y:S04]  /*3ad0*/  @P2 STG.E.U16 desc[UR36][R104.64], R58 ;  /* 0x0000003a68002986 */ /* 0x0001e8000c101524 */
[----:B------:R-:W4:Y:S01]  /*3ae0*/  @P3 LDG.E.LTC128B.U16 R100, desc[UR36][R106.64] ;  /* 0x000000246a643981 */ /* 0x000f22000c1e1520 */
[----:B------:R-:W-:Y:S02]  /*3af0*/  LOP3.LUT R103, R93, 0x10, RZ, 0xfc, !PT ;  /* 0x000000105d677812 */ /* 0x000fe400078efcff */
[----:B------:R-:W-:Y:S02]  /*3b00*/  ISETP.GT.AND P2, PT, R10, 0x9, P0 ;  /* 0x000000090a00780c */ /* 0x000fe40000744270 */
[----:B------:R-:W-:-:S05]  /*3b10*/  IADD3 R108, P4, R103, R4, RZ ;  /* 0x00000004676c7210 */ /* 0x000fca0007f9e0ff */
[----:B------:R-:W-:Y:S02]  /*3b20*/  IMAD.X R109, R97, 0x1, R5, P4 ;  /* 0x00000001616d7824 */ /* 0x000fe400020e0605 */
[----:B----4-:R-:W-:-:S05]  /*3b30*/  HADD2.F32 R59, -RZ, R100.H0_H0 ;  /* 0x20000064ff3b7230 */ /* 0x010fca0000004100 */
[----:B------:R-:W-:-:S04]  /*3b40*/  FMUL R59, R59, R122 ;  /* 0x0000007a3b3b7220 */ /* 0x000fc80000400000 */
[----:B------:R-:W-:Y:S01]  /*3b50*/  FFMA R60, R60, R120, R59 ;  /* 0x000000783c3c7223 */ /* 0x000fe2000000003b */
[----:B------:R-:W-:-:S04]  /*3b60*/  LOP3.LUT R59, R11, 0x12, RZ, 0xfc, !PT ;  /* 0x000000120b3b7812 */ /* 0x000fc800078efcff */
[----:B------:R-:W-:Y:S02]  /*3b70*/  IADD3 R110, P5, R59, R6, RZ ;  /* 0x000000063b6e7210 */ /* 0x000fe40007fbe0ff */
[----:B------:R-:W-:-:S03]  /*3b80*/  F2FP.F16.F32.PACK_AB R60, RZ, R60 ;  /* 0x0000003cff3c723e */ /* 0x000fc600000000ff */
[----:B------:R-:W-:Y:S01]  /*3b90*/  IMAD.X R111, R91, 0x1, R7, P5 ;  /* 0x000000015b6f7824 */ /* 0x000fe200028e0607 */
[----:B------:R-:W-:-:S05]  /*3ba0*/  PRMT R90, R60, 0x7610, R90 ;  /* 0x000076103c5a7816 */ /* 0x000fca000000005a */
[----:B------:R4:W-:Y:S04]  /*3bb0*/  @P3 STG.E.U16 desc[UR36][R108.64], R90 ;  /* 0x0000005a6c003986 */ /* 0x0009e8000c101524 */
[----:B------:R-:W0:Y:S01]  /*3bc0*/  @P2 LDG.E.LTC128B.U16 R100, desc[UR36][R110.64] ;  /* 0x000000246e642981 */ /* 0x000e22000c1e1520 */
[----:B------:R-:W-:Y:S01]  /*3bd0*/  ISETP.GT.AND P3, PT, R10, 0x8, P1 ;  /* 0x000000080a00780c */ /* 0x000fe20000f64270 */
[----:B------:R-:W-:Y:S01]  /*3be0*/  BSSY B1, `(.L_x_99) ;  /* 0x000000d000017945 */ /* 0x000fe20003800000 */
[----:B0-----:R-:W-:-:S05]  /*3bf0*/  HADD2.F32 R105, -RZ, R100.H0_H0 ;  /* 0x20000064ff697230 */ /* 0x001fca0000004100 */
[----:B------:R-:W-:Y:S01]  /*3c00*/  FMUL R58, R105, R122 ;  /* 0x0000007a693a7220 */ /* 0x000fe20000400000 */
[----:B------:R-:W-:-:S03]  /*3c10*/  LOP3.LUT R105, R93, 0x12, RZ, 0xfc, !PT ;  /* 0x000000125d697812 */ /* 0x000fc600078efcff */
[----:B------:R-:W-:Y:S01]  /*3c20*/  FFMA R58, R61, R120, R58 ;  /* 0x000000783d3a7223 */ /* 0x000fe2000000003a */
[----:B------:R-:W-:-:S04]  /*3c30*/  IADD3 R60, P4, R105, R4, RZ ;  /* 0x00000004693c7210 */ /* 0x000fc80007f9e0ff */
[----:B------:R-:W-:Y:S01]  /*3c40*/  F2FP.F16.F32.PACK_AB R58, RZ, R58 ;  /* 0x0000003aff3a723e */ /* 0x000fe200000000ff */
[----:B------:R-:W-:-:S05]  /*3c50*/  IMAD.X R61, R97, 0x1, R5, P4 ;  /* 0x00000001613d7824 */ /* 0x000fca00020e0605 */
[----:B------:R4:W-:Y:S01]  /*3c60*/  @P2 STG.E.U16 desc[UR36][R60.64], R58 ;  /* 0x0000003a3c002986 */ /* 0x0009e2000c101524 */
[----:B------:R-:W-:Y:S05]  /*3c70*/  @!P3 BRA `(.L_x_100) ;  /* 0x00000000000cb947 */ /* 0x000fea0003800000 */
[----:B----4-:R-:W-:-:S05]  /*3c80*/  IADD3 R60, P2, R101, R8, RZ ;  /* 0x00000008653c7210 */ /* 0x010fca0007f5e0ff */
[----:B------:R-:W-:-:S05]  /*3c90*/  IMAD.X R61, R91, 0x1, R9, P2 ;  /* 0x000000015b3d7824 */ /* 0x000fca00010e0609 */
[----:B------:R0:W5:Y:S03]  /*3ca0*/  LDG.E.LTC128B.U16 R100, desc[UR36][R60.64] ;  /* 0x000000243c647981 */ /* 0x000166000c1e1520 */
.L_x_100:
[----:B------:R-:W-:Y:S05]  /*3cb0*/  BSYNC B1 ;  /* 0x0000000000017941 */ /* 0x000fea0003800000 */
.L_x_99:
[----:B0---45:R-:W-:Y:S01]  /*3cc0*/  HADD2.F32 R61, -RZ, R100.H0_H0 ;  /* 0x20000064ff3d7230 */ /* 0x031fe20000004100 */
[----:B------:R-:W-:Y:S01]  /*3cd0*/  IADD3 R60, P4, R103, R12, RZ ;  /* 0x0000000c673c7210 */ /* 0x000fe20007f9e0ff */
[----:B------:R-:W-:Y:S01]  /*3ce0*/  BSSY B1, `(.L_x_101) ;  /* 0x000000b000017945 */ /* 0x000fe20003800000 */
[----:B------:R-:W-:Y:S02]  /*3cf0*/  ISETP.GT.AND P2, PT, R10, 0x9, P1 ;  /* 0x000000090a00780c */ /* 0x000fe40000f44270 */
[----:B------:R-:W-:-:S04]  /*3d00*/  FMUL R61, R61, R122 ;  /* 0x0000007a3d3d7220 */ /* 0x000fc80000400000 */
[----:B------:R-:W-:-:S05]  /*3d10*/  FFMA R61, R62, R120, R61 ;  /* 0x000000783e3d7223 */ /* 0x000fca000000003d */
[----:B------:R-:W-:Y:S01]  /*3d20*/  F2FP.F16.F32.PACK_AB R58, RZ, R61 ;  /* 0x0000003dff3a723e */ /* 0x000fe200000000ff */
[----:B------:R-:W-:-:S05]  /*3d30*/  IMAD.X R61, R97, 0x1, R13, P4 ;  /* 0x00000001613d7824 */ /* 0x000fca00020e060d */
[----:B------:R0:W-:Y:S01]  /*3d40*/  @P3 STG.E.U16 desc[UR36][R60.64], R58 ;  /* 0x0000003a3c003986 */ /* 0x0001e2000c101524 */
[----:B------:R-:W-:Y:S05]  /*3d50*/  @!P2 BRA `(.L_x_102) ;  /* 0x00000000000ca947 */ /* 0x000fea0003800000 */
[----:B0-----:R-:W-:-:S05]  /*3d60*/  IADD3 R60, P3, R59, R8, RZ ;  /* 0x000000083b3c7210 */ /* 0x001fca0007f7e0ff */
[----:B------:R-:W-:-:S05]  /*3d70*/  IMAD.X R61, R91, 0x1, R9, P3 ;  /* 0x000000015b3d7824 */ /* 0x000fca00018e0609 */
[----:B------:R4:W5:Y:S03]  /*3d80*/  LDG.E.LTC128B.U16 R100, desc[UR36][R60.64] ;  /* 0x000000243c647981 */ /* 0x000966000c1e1520 */
.L_x_102:
[----:B------:R-:W-:Y:S05]  /*3d90*/  BSYNC B1 ;  /* 0x0000000000017941 */ /* 0x000fea0003800000 */
.L_x_101:
[----:B0---45:R-:W-:Y:S01]  /*3da0*/  HADD2.F32 R61, -RZ, R100.H0_H0 ;  /* 0x20000064ff3d7230 */ /* 0x031fe20000004100 */
[----:B------:R-:W-:Y:S02]  /*3db0*/  ISETP.GT.AND P3, PT, R10, 0x10, P0 ;  /* 0x000000100a00780c */ /* 0x000fe40000764270 */
[----:B------:R-:W-:Y:S02]  /*3dc0*/  IADD3 R108, P4, R105, R12, RZ ;  /* 0x0000000c696c7210 */ /* 0x000fe40007f9e0ff */
[----:B------:R-:W-:Y:S01]  /*3dd0*/  FMUL R58, R61, R122 ;  /* 0x0000007a3d3a7220 */ /* 0x000fe20000400000 */
        /* <DEDUP_REMOVED lines=8> */
[----:B------:R-:W-:Y:S01]  /*3e60*/  ISETP.GT.AND P2, PT, R10, 0x11, P0 ;  /* 0x000000110a00780c */ /* 0x000fe20000744270 */
[----:B----4-:R-:W-:-:S05]  /*3e70*/  HADD2.F32 R63, -RZ, R100.H0_H0 ;  /* 0x20000064ff3f7230 */ /* 0x010fca0000004100 */
[----:B------:R-:W-:Y:S01]  /*3e80*/  FMUL R107, R63, R122 ;  /* 0x0000007a3f6b7220 */ /* 0x000fe20000400000 */
[----:B------:R-:W-:-:S03]  /*3e90*/  LOP3.LUT R63, R93, 0x20, RZ, 0xfc, !PT ;  /* 0x000000205d3f7812 */ /* 0x000fc600078efcff */
[----:B------:R-:W-:Y:S01]  /*3ea0*/  FFMA R64, R64, R120, R107 ;  /* 0x0000007840407223 */ /* 0x000fe2000000006b */
[----:B------:R-:W-:Y:S02]  /*3eb0*/  LOP3.LUT R107, R11, 0x22, RZ, 0xfc, !PT ;  /* 0x000000220b6b7812 */ /* 0x000fe400078efcff */
[----:B------:R-:W-:Y:S02]  /*3ec0*/  IADD3 R112, P4, R63, R4, RZ ;  /* 0x000000043f707210 */ /* 0x000fe40007f9e0ff */
[----:B------:R-:W-:Y:S02]  /*3ed0*/  IADD3 R114, P5, R107, R6, RZ ;  /* 0x000000066b727210 */ /* 0x000fe40007fbe0ff */
[----:B------:R-:W-:Y:S01]  /*3ee0*/  F2FP.F16.F32.PACK_AB R64, RZ, R64 ;  /* 0x00000040ff40723e */ /* 0x000fe200000000ff */
[----:B------:R-:W-:Y:S02]  /*3ef0*/  IMAD.X R113, R97, 0x1, R5, P4 ;  /* 0x0000000161717824 */ /* 0x000fe400020e0605 */
        /* <DEDUP_REMOVED lines=18> */
.L_x_104:
[----:B------:R-:W-:Y:S05]  /*4020*/  BSYNC B1 ;  /* 0x0000000000017941 */ /* 0x000fea0003800000 */
.L_x_103:
        /* <DEDUP_REMOVED lines=13> */
.L_x_106:
[----:B------:R-:W-:Y:S05]  /*4100*/  BSYNC B1 ;  /* 0x0000000000017941 */ /* 0x000fea0003800000 */
.L_x_105:
        /* <DEDUP_REMOVED lines=40> */
.L_x_108:
[----:B------:R-:W-:Y:S05]  /*4390*/  BSYNC B1 ;  /* 0x0000000000017941 */ /* 0x000fea0003800000 */
.L_x_107:
        /* <DEDUP_REMOVED lines=13> */
.L_x_110:
[----:B------:R-:W-:Y:S05]  /*4470*/  BSYNC B1 ;  /* 0x0000000000017941 */ /* 0x000fea0003800000 */
.L_x_109:
        /* <DEDUP_REMOVED lines=18> */
[----:B-1-3--:R-:W-:Y:S02]  /*45a0*/  IADD3 R124, P4, R71, R4, RZ ;  /* 0x00000004477c7210 */ /* 0x00afe40007f9e0ff */
        /* <DEDUP_REMOVED lines=18> */
[----:B-1----:R-:W-:-:S05]  /*46d0*/  IADD3 R72, P2, R69, R8, RZ ;  /* 0x0000000845487210 */ /* 0x002fca0007f5e0ff */
[----:B------:R-:W-:-:S05]  /*46e0*/  IMAD.X R73, R91, 0x1, R9, P2 ;  /* 0x000000015b497824 */ /* 0x000fca00010e0609 */
[----:B------:R0:W5:Y:S03]  /*46f0*/  LDG.E.LTC128B.U16 R100, desc[UR36][R72.64] ;  /* 0x0000002448647981 */ /* 0x000166000c1e1520 */
.L_x_112:
[----:B------:R-:W-:Y:S05]  /*4700*/  BSYNC B1 ;  /* 0x0000000000017941 */ /* 0x000fea0003800000 */
.L_x_111:
        /* <DEDUP_REMOVED lines=13> */
.L_x_114:
[----:B------:R-:W-:Y:S05]  /*47e0*/  BSYNC B1 ;  /* 0x0000000000017941 */ /* 0x000fea0003800000 */
.L_x_113:
        /* <DEDUP_REMOVED lines=11> */
[----:B------:R-:W3:Y:S01]  /*48a0*/  @P3 LDG.E.LTC128B.U16 R100, desc[UR36][R126.64] ;  /* 0x000000247e643981 */ /* 0x000ee2000c1e1520 */
[----:B------:R-:W-:Y:S01]  /*48b0*/  ISETP.GT.AND P2, PT, R10, 0x29, P0 ;  /* 0x000000290a00780c */ /* 0x000fe20000744270 */
[----:B---3--:R-:W-:-:S05]  /*48c0*/  HADD2.F32 R75, -RZ, R100.H0_H0 ;  /* 0x20000064ff4b7230 */ /* 0x008fca0000004100 */
        /* <DEDUP_REMOVED lines=11> */
[----:B------:R-:W3:Y:S01]  /*4980*/  @P2 LDG.E.LTC128B.U16 R100, desc[UR36][R132.64] ;  /* 0x0000002484642981 */ /* 0x000ee2000c1e1520 */
[----:B------:R-:W-:Y:S01]  /*4990*/  ISETP.GT.AND P3, PT, R10, 0x28, P1 ;  /* 0x000000280a00780c */ /* 0x000fe20000f64270 */
[----:B------:R-:W-:Y:S01]  /*49a0*/  BSSY B1, `(.L_x_115) ;  /* 0x000000d000017945 */ /* 0x000fe20003800000 */
[----:B---3--:R-:W-:-:S05]  /*49b0*/  HADD2.F32 R121, -RZ, R100.H0_H0 ;  /* 0x20000064ff797230 */ /* 0x008fca0000004100 */
[----:B0-----:R-:W-:Y:S01]  /*49c0*/  FMUL R58, R121, R122 ;  /* 0x0000007a793a7220 */ /* 0x001fe20000400000 */
        /* <DEDUP_REMOVED lines=10> */
.L_x_116:
[----:B------:R-:W-:Y:S05]  /*4a70*/  BSYNC B1 ;  /* 0x0000000000017941 */ /* 0x000fea0003800000 */
.L_x_115:
        /* <DEDUP_REMOVED lines=13> */
.L_x_118:
[----:B------:R-:W-:Y:S05]  /*4b50*/  BSYNC B1 ;  /* 0x0000000000017941 */ /* 0x000fea0003800000 */
.L_x_117:
        /* <DEDUP_REMOVED lines=40> */
.L_x_120:
[----:B------:R-:W-:Y:S05]  /*4de0*/  BSYNC B1 ;  /* 0x0000000000017941 */ /* 0x000fea0003800000 */
.L_x_119:
        /* <DEDUP_REMOVED lines=13> */
.L_x_122:
[----:B------:R-:W-:Y:S05]  /*4ec0*/  BSYNC B1 ;  /* 0x0000000000017941 */ /* 0x000fea0003800000 */
.L_x_121:
        /* <DEDUP_REMOVED lines=12> */
[----:B------:R-:W-:Y:S02]  /*4f90*/  LOP3.LUT R127, R93, 0x70, RZ, 0xfc, !PT ;  /* 0x000000705d7f7812 */ /* 0x000fe400078efcff */
[----:B------:R-:W-:Y:S02]  /*4fa0*/  ISETP.GT.AND P0, PT, R10, 0x39, P0 ;  /* 0x000000390a00780c */ /* 0x000fe40000704270 */
[----:B------:R-:W-:-:S05]  /*4fb0*/  IADD3 R134, P2, R127, R4, RZ ;  /* 0x000000047f867210 */ /* 0x000fca0007f5e0ff */
[----:B------:R-:W-:Y:S02]  /*4fc0*/  IMAD.X R135, R97, 0x1, R5, P2 ;  /* 0x0000000161877824 */ /* 0x000fe400010e0605 */
[----:B---3--:R-:W-:-:S05]  /*4fd0*/  HADD2.F32 R83, -RZ, R100.H0_H0 ;  /* 0x20000064ff537230 */ /* 0x008fca0000004100 */
[----:B------:R-:W-:-:S04]  /*4fe0*/  FMUL R83, R83, R122 ;  /* 0x0000007a53537220 */ /* 0x000fc80000400000 */
[----:B------:R-:W-:Y:S01]  /*4ff0*/  FFMA R84, R84, R120, R83 ;  /* 0x0000007854547223 */ /* 0x000fe20000000053 */
[----:B------:R-:W-:-:S04]  /*5000*/  LOP3.LUT R83, R11, 0x72, RZ, 0xfc, !PT ;  /* 0x000000720b537812 */ /* 0x000fc800078efcff */
[----:B------:R-:W-:Y:S02]  /*5010*/  IADD3 R136, P4, R83, R6, RZ ;  /* 0x0000000653887210 */ /* 0x000fe40007f9e0ff */
[----:B------:R-:W-:-:S03]  /*5020*/  F2FP.F16.F32.PACK_AB R84, RZ, R84 ;  /* 0x00000054ff54723e */ /* 0x000fc600000000ff */
[----:B------:R-:W-:Y:S02]  /*5030*/  IMAD.X R137, R91, 0x1, R7, P4 ;  /* 0x000000015b897824 */ /* 0x000fe400020e0607 */
[----:B------:R0:W-:Y:S04]  /*5040*/  @P3 STG.E.U16 desc[UR36][R134.64], R84 ;  /* 0x0000005486003986 */ /* 0x0001e8000c101524 */
[----:B------:R-:W3:Y:S01]  /*5050*/  @P0 LDG.E.LTC128B.U16 R100, desc[UR36][R136.64] ;  /* 0x0000002488640981 */ /* 0x000ee2000c1e1520 */
[----:B------:R-:W-:Y:S01]  /*5060*/  ISETP.GT.AND P2, PT, R10, 0x38, P1 ;  /* 0x000000380a00780c */ /* 0x000fe20000f44270 */
[----:B------:R-:W-:Y:S01]  /*5070*/  BSSY B1, `(.L_x_123) ;  /* 0x000000d000017945 */ /* 0x000fe20003800000 */
[----:B---3--:R-:W-:-:S05]  /*5080*/  HADD2.F32 R7, -RZ, R100.H0_H0 ;  /* 0x20000064ff077230 */ /* 0x008fca0000004100 */
        /* <DEDUP_REMOVED lines=8> */
[----:B0-----:R-:W-:-:S05]  /*5110*/  IADD3 R4, P0, R81, R8, RZ ;  /* 0x0000000851047210 */ /* 0x001fca0007f1e0ff */
[----:B------:R-:W-:-:S05]  /*5120*/  IMAD.X R5, R91, 0x1, R9, P0 ;  /* 0x000000015b057824 */ /* 0x000fca00000e0609 */
[----:B------:R1:W5:Y:S03]  /*5130*/  LDG.E.LTC128B.U16 R100, desc[UR36][R4.64] ;  /* 0x0000002404647981 */ /* 0x000366000c1e1520 */
.L_x_124:
[----:B------:R-:W-:Y:S05]  /*5140*/  BSYNC B1 ;  /* 0x0000000000017941 */ /* 0x000fea0003800000 */
.L_x_123:
[----:B01---5:R-:W-:Y:S01]  /*5150*/  HADD2.F32 R5, -RZ, R100.H0_H0 ;  /* 0x20000064ff057230 */ /* 0x023fe20000004100 */
[----:B------:R-:W-:Y:S01]  /*5160*/  IADD3 R4, P0, R127, R12, RZ ;  /* 0x0000000c7f047210 */ /* 0x000fe20007f1e0ff */
[----:B------:R-:W-:Y:S01]  /*5170*/  BSSY B1, `(.L_x_125) ;  /* 0x000000b000017945 */ /* 0x000fe20003800000 */
[----:B------:R-:W-:Y:S02]  /*5180*/  ISETP.GT.AND P1, PT, R10, 0x39, P1 ;  /* 0x000000390a00780c */ /* 0x000fe40000f24270 */
[----:B------:R-:W-:-:S04]  /*5190*/  FMUL R5, R5, R122 ;  /* 0x0000007a05057220 */ /* 0x000fc80000400000 */
[----:B------:R-:W-:-:S05]  /*51a0*/  FFMA R5, R86, R120, R5 ;  /* 0x0000007856057223 */ /* 0x000fca0000000005 */
[----:B------:R-:W-:Y:S01]  /*51b0*/  F2FP.F16.F32.PACK_AB R6, RZ, R5 ;  /* 0x00000005ff06723e */ /* 0x000fe200000000ff */
[----:B------:R-:W-:Y:S01]  /*51c0*/  IMAD.X R5, R97, 0x1, R13, P0 ;  /* 0x0000000161057824 */ /* 0x000fe200000e060d */
[----:B------:R-:W-:-:S04]  /*51d0*/  IADD3 R8, P0, R83, R8, RZ ;  /* 0x0000000853087210 */ /* 0x000fc80007f1e0ff */
[----:B------:R0:W-:Y:S01]  /*51e0*/  @P2 STG.E.U16 desc[UR36][R4.64], R6 ;  /* 0x0000000604002986 */ /* 0x0001e2000c101524 */
[----:B------:R-:W-:Y:S01]  /*51f0*/  IMAD.X R9, R91, 0x1, R9, P0 ;  /* 0x000000015b097824 */ /* 0x000fe200000e0609 */
[----:B------:R-:W-:Y:S07]  /*5200*/  @!P1 BRA `(.L_x_126) ;  /* 0x0000000000049947 */ /* 0x000fee0003800000 */
[----:B------:R1:W5:Y:S02]  /*5210*/  LDG.E.LTC128B.U16 R100, desc[UR36][R8.64] ;  /* 0x0000002408647981 */ /* 0x000364000c1e1520 */
.L_x_126:
[----:B------:R-:W-:Y:S05]  /*5220*/  BSYNC B1 ;  /* 0x0000000000017941 */ /* 0x000fea0003800000 */
.L_x_125:
[----:B0----5:R-:W-:Y:S01]  /*5230*/  HADD2.F32 R5, -RZ, R100.H0_H0 ;  /* 0x20000064ff057230 */ /* 0x021fe20000004100 */
[----:B------:R-:W-:Y:S01]  /*5240*/  ISETP.GT.AND P0, PT, R3, 0x100, PT ;  /* 0x000001000300780c */ /* 0x000fe20003f04270 */
[----:B------:R-:W-:Y:S03]  /*5250*/  BSSY B1, `(.L_x_127) ;  /* 0x000000c000017945 */ /* 0x000fe60003800000 */
[----:B------:R-:W-:Y:S01]  /*5260*/  FMUL R4, R5, R122 ;  /* 0x0000007a05047220 */ /* 0x000fe20000400000 */
[----:B------:R-:W-:-:S03]  /*5270*/  ISETP.GT.AND P2, PT, R10, RZ, P0 ;  /* 0x000000ff0a00720c */ /* 0x000fc60000744270 */
        /* <DEDUP_REMOVED lines=9> */
.L_x_128:
[----:B------:R-:W-:Y:S05]  /*5310*/  BSYNC B1 ;  /* 0x0000000000017941 */ /* 0x000fea0003800000 */
.L_x_127:
[----:B0--3-5:R-:W-:Y:S01]  /*5320*/  HADD2.F32 R5, -RZ, R100.H0_H0 ;  /* 0x20000064ff057230 */ /* 0x029fe20000004100 */
        /* <DEDUP_REMOVED lines=12> */
.L_x_130:
[----:B------:R-:W-:Y:S05]  /*53f0*/  BSYNC B1 ;  /* 0x0000000000017941 */ /* 0x000fea0003800000 */
.L_x_129:
[----:B0--3-5:R-:W-:Y:S01]  /*5400*/  HADD2.F32 R5, -RZ, R100.H0_H0 ;  /* 0x20000064ff057230 */ /* 0x029fe20000004100 */
        /* <DEDUP_REMOVED lines=13> */
.L_x_132:
[----:B------:R-:W-:Y:S05]  /*54e0*/  BSYNC B1 ;  /* 0x0000000000017941 */ /* 0x000fea0003800000 */
.L_x_131:
[----:B-----5:R-:W-:Y:S01]  /*54f0*/  HADD2.F32 R3, -RZ, R100.H0_H0 ;  /* 0x20000064ff037230 */ /* 0x020fe20000004100 */
[----:B0--3--:R-:W-:Y:S01]  /*5500*/  IADD3 R4, P4, R88, R93, RZ ;  /* 0x0000005d58047210 */ /* 0x009fe20007f9e0ff */
[----:B------:R-:W-:Y:S01]  /*5510*/  BSSY B1, `(.L_x_133) ;  /* 0x000000b000017945 */ /* 0x000fe20003800000 */
[----:B------:R-:W-:Y:S02]  /*5520*/  ISETP.GT.AND P3, PT, R10, 0x1, P1 ;  /* 0x000000010a00780c */ /* 0x000fe40000f64270 */
[----:B------:R-:W-:Y:S01]  /*5530*/  FMUL R3, R3, R122 ;  /* 0x0000007a03037220 */ /* 0x000fe20000400000 */
[----:B------:R-:W-:-:S03]  /*5540*/  IMAD.X R5, R89, 0x1, R97, P4 ;  /* 0x0000000159057824 */ /* 0x000fc600020e0661 */
[----:B------:R-:W-:-:S05]  /*5550*/  FFMA R3, R26, R120, R3 ;  /* 0x000000781a037223 */ /* 0x000fca0000000003 */
[----:B------:R-:W-:-:S05]  /*5560*/  F2FP.F16.F32.PACK_AB R3, RZ, R3 ;  /* 0x00000003ff03723e */ /* 0x000fca00000000ff */
[----:B------:R0:W-:Y:S01]  /*5570*/  @P2 STG.E.U16 desc[UR36][R4.64], R3 ;  /* 0x0000000304002986 */ /* 0x0001e2000c101524 */
[----:B------:R-:W-:Y:S05]  /*5580*/  @!P3 BRA `(.L_x_134) ;  /* 0x00000000000cb947 */ /* 0x000fea0003800000 */
[----:B0-----:R-:W-:-:S05]  /*5590*/  IADD3 R4, P2, R56, R95, RZ ;  /* 0x0000005f38047210 */ /* 0x001fca0007f5e0ff */
[----:B------:R-:W-:-:S05]  /*55a0*/  IMAD.X R5, R57, 0x1, R91, P2 ;  /* 0x0000000139057824 */ /* 0x000fca00010e065b */
[----:B------:R3:W5:Y:S03]  /*55b0*/  LDG.E.LTC128B.U16 R100, desc[UR36][R4.64] ;  /* 0x0000002404647981 */ /* 0x000766000c1e1520 */
.L_x_134:
[----:B------:R-:W-:Y:S05]  /*55c0*/  BSYNC B1 ;  /* 0x0000000000017941 */ /* 0x000fea0003800000 */
.L_x_133:
[----:B0----5:R-:W-:Y:S01]  /*55d0*/  HADD2.F32 R3, -RZ, R100.H0_H0 ;  /* 0x20000064ff037230 */ /* 0x021fe20000004100 */
[----:B------:R-:W-:Y:S01]  /*55e0*/  ISETP.GT.AND P2, PT, R10, 0x8, P0 ;  /* 0x000000080a00780c */ /* 0x000fe20000744270 */
[----:B------:R-:W-:Y:S03]  /*55f0*/  BSSY B1, `(.L_x_135) ;  /* 0x000000b000017945 */ /* 0x000fe60003800000 */
[----:B---3--:R-:W-:-:S04]  /*5600*/  FMUL R4, R3, R122 ;  /* 0x0000007a03047220 */ /* 0x008fc80000400000 */
        /* <DEDUP_REMOVED lines=9> */
.L_x_136:
[----:B------:R-:W-:Y:S05]  /*56a0*/  BSYNC B1 ;  /* 0x0000000000017941 */ /* 0x000fea0003800000 */
.L_x_135:
        /* <DEDUP_REMOVED lines=13> */
.L_x_138:
[----:B------:R-:W-:Y:S05]  /*5780*/  BSYNC B1 ;  /* 0x0000000000017941 */ /* 0x000fea0003800000 */
.L_x_137:
        /* <DEDUP_REMOVED lines=13> */
.L_x_140:
[----:B------:R-:W-:Y:S05]  /*5860*/  BSYNC B1 ;  /* 0x0000000000017941 */ /* 0x000fea0003800000 */
.L_x_139:
        /* <DEDUP_REMOVED lines=13> */
.L_x_142:
[----:B------:R-:W-:Y:S05]  /*5940*/  BSYNC B1 ;  /* 0x0000000000017941 */ /* 0x000fea0003800000 */
.L_x_141:
        /* <DEDUP_REMOVED lines=13> */
.L_x_144:
[----:B------:R-:W-:Y:S05]  /*5a20*/  BSYNC B1 ;  /* 0x0000000000017941 */ /* 0x000fea0003800000 */
.L_x_143:
        /* <DEDUP_REMOVED lines=13> */
.L_x_146:
[----:B------:R-:W-:Y:S05]  /*5b00*/  BSYNC B1 ;  /* 0x0000000000017941 */ /* 0x000fea0003800000 */
.L_x_145:
        /* <DEDUP_REMOVED lines=13> */
.L_x_148:
[----:B------:R-:W-:Y:S05]  /*5be0*/  BSYNC B1 ;  /* 0x0000000000017941 */ /* 0x000fea0003800000 */
.L_x_147:
        /* <DEDUP_REMOVED lines=13> */
.L_x_150:
[----:B------:R-:W-:Y:S05]  /*5cc0*/  BSYNC B1 ;  /* 0x0000000000017941 */ /* 0x000fea0003800000 */
.L_x_149:
        /* <DEDUP_REMOVED lines=13> */
.L_x_152:
[----:B------:R-:W-:Y:S05]  /*5da0*/  BSYNC B1 ;  /* 0x0000000000017941 */ /* 0x000fea0003800000 */
.L_x_151:
        /* <DEDUP_REMOVED lines=13> */
.L_x_154:
[----:B------:R-:W-:Y:S05]  /*5e80*/  BSYNC B1 ;  /* 0x0000000000017941 */ /* 0x000fea0003800000 */
.L_x_153:
        /* <DEDUP_REMOVED lines=13> */
.L_x_156:
[----:B------:R-:W-:Y:S05]  /*5f60*/  BSYNC B1 ;  /* 0x0000000000017941 */ /* 0x000fea0003800000 */
.L_x_155:
        /* <DEDUP_REMOVED lines=13> */
.L_x_158:
[----:B------:R-:W-:Y:S05]  /*6040*/  BSYNC B1 ;  /* 0x0000000000017941 */ /* 0x000fea0003800000 */
.L_x_157:
        /* <DEDUP_REMOVED lines=13> */
.L_x_160:
[----:B------:R-:W-:Y:S05]  /*6120*/  BSYNC B1 ;  /* 0x0000000000017941 */ /* 0x000fea0003800000 */
.L_x_159:
        /* <DEDUP_REMOVED lines=13> */
.L_x_162:
[----:B------:R-:W-:Y:S05]  /*6200*/  BSYNC B1 ;  /* 0x0000000000017941 */ /* 0x000fea0003800000 */
.L_x_161:
        /* <DEDUP_REMOVED lines=13> */
.L_x_164:
[----:B------:R-:W-:Y:S05]  /*62e0*/  BSYNC B1 ;  /* 0x0000000000017941 */ /* 0x000fea0003800000 */
.L_x_163:
        /* <DEDUP_REMOVED lines=13> */
.L_x_166:
[----:B------:R-:W-:Y:S05]  /*63c0*/  BSYNC B1 ;  /* 0x0000000000017941 */ /* 0x000fea0003800000 */
.L_x_165:
        /* <DEDUP_REMOVED lines=13> */
.L_x_168:
[----:B------:R-:W-:Y:S05]  /*64a0*/  BSYNC B1 ;  /* 0x0000000000017941 */ /* 0x000fea0003800000 */
.L_x_167:
        /* <DEDUP_REMOVED lines=13> */
.L_x_170:
[----:B------:R-:W-:Y:S05]  /*6580*/  BSYNC B1 ;  /* 0x0000000000017941 */ /* 0x000fea0003800000 */
.L_x_169:
        /* <DEDUP_REMOVED lines=13> */
.L_x_172:
[----:B------:R-:W-:Y:S05]  /*6660*/  BSYNC B1 ;  /* 0x0000000000017941 */ /* 0x000fea0003800000 */
.L_x_171:
        /* <DEDUP_REMOVED lines=13> */
.L_x_174:
[----:B------:R-:W-:Y:S05]  /*6740*/  BSYNC B1 ;  /* 0x0000000000017941 */ /* 0x000fea0003800000 */
.L_x_173:
        /* <DEDUP_REMOVED lines=13> */
.L_x_176:
[----:B------:R-:W-:Y:S05]  /*6820*/  BSYNC B1 ;  /* 0x0000000000017941 */ /* 0x000fea0003800000 */
.L_x_175:
        /* <DEDUP_REMOVED lines=13> */
.L_x_178:
[----:B------:R-:W-:Y:S05]  /*6900*/  BSYNC B1 ;  /* 0x0000000000017941 */ /* 0x000fea0003800000 */
.L_x_177:
        /* <DEDUP_REMOVED lines=13> */
.L_x_180:
[----:B------:R-:W-:Y:S05]  /*69e0*/  BSYNC B1 ;  /* 0x0000000000017941 */ /* 0x000fea0003800000 */
.L_x_179:
        /* <DEDUP_REMOVED lines=13> */
.L_x_182:
[----:B------:R-:W-:Y:S05]  /*6ac0*/  BSYNC B1 ;  /* 0x0000000000017941 */ /* 0x000fea0003800000 */
.L_x_181:
        /* <DEDUP_REMOVED lines=13> */
.L_x_184:
[----:B------:R-:W-:Y:S05]  /*6ba0*/  BSYNC B1 ;  /* 0x0000000000017941 */ /* 0x000fea0003800000 */
.L_x_183:
[----:B-----5:R-:W-:Y:S01]  /*6bb0*/  HADD2.F32 R3, -RZ, R100.H0_H0 ;  /* 0x20000064ff037230 */ /* 0x020fe20000004100 */
[----:B0--3--:R-:W-:Y:S01]  /*6bc0*/  IADD3 R4, P3, R127, R20, RZ ;  /* 0x000000147f047210 */ /* 0x009fe20007f7e0ff */
[----:B------:R-:W-:Y:S01]  /*6bd0*/  BSSY B1, `(.L_x_185) ;  /* 0x000000b000017945 */ /* 0x000fe20003800000 */
[----:B------:R-:W-:Y:S02]  /*6be0*/  ISETP.GT.AND P0, PT, R10, 0x39, P0 ;  /* 0x000000390a00780c */ /* 0x000fe40000704270 */
[----:B------:R-:W-:Y:S01]  /*6bf0*/  FMUL R3, R3, R122 ;  /* 0x0000007a03037220 */ /* 0x000fe20000400000 */
[----:B------:R-:W-:Y:S01]  /*6c00*/  IMAD.X R5, R21, 0x1, R97, P3 ;  /* 0x0000000115057824 */ /* 0x000fe200018e0661 */
[----:B-1----:R-:W-:Y:S02]  /*6c10*/  IADD3 R8, P3, R83, R14, RZ ;  /* 0x0000000e53087210 */ /* 0x002fe40007f7e0ff */
[----:B------:R-:W-:-:S03]  /*6c20*/  FFMA R3, R52, R120, R3 ;  /* 0x0000007834037223 */ /* 0x000fc60000000003 */
[----:B------:R-:W-:Y:S02]  /*6c30*/  IMAD.X R9, R15, 0x1, R91, P3 ;  /* 0x000000010f097824 */ /* 0x000fe400018e065b */
[----:B------:R-:W-:-:S05]  /*6c40*/  F2FP.F16.F32.PACK_AB R3, RZ, R3 ;  /* 0x00000003ff03723e */ /* 0x000fca00000000ff */
[----:B------:R0:W-:Y:S01]  /*6c50*/  @P2 STG.E.U16 desc[UR36][R4.64], R3 ;  /* 0x0000000304002986 */ /* 0x0001e2000c101524 */
[----:B------:R-:W-:Y:S05]  /*6c60*/  @!P0 BRA `(.L_x_186) ;  /* 0x0000000000048947 */ /* 0x000fea0003800000 */
[----:B------:R1:W5:Y:S02]  /*6c70*/  LDG.E.LTC128B.U16 R100, desc[UR36][R8.64] ;  /* 0x0000002408647981 */ /* 0x000364000c1e1520 */
.L_x_186:
[----:B------:R-:W-:Y:S05]  /*6c80*/  BSYNC B1 ;  /* 0x0000000000017941 */ /* 0x000fea0003800000 */
.L_x_185:
[----:B0----5:R-:W-:Y:S01]  /*6c90*/  HADD2.F32 R3, -RZ, R100.H0_H0 ;  /* 0x20000064ff037230 */ /* 0x021fe20000004100 */
[----:B------:R-:W-:Y:S01]  /*6ca0*/  ISETP.GT.AND P3, PT, R10, 0x38, P1 ;  /* 0x000000380a00780c */ /* 0x000fe20000f64270 */
[----:B------:R-:W-:Y:S03]  /*6cb0*/  BSSY B1, `(.L_x_187) ;  /* 0x000000b000017945 */ /* 0x000fe60003800000 */
[----:B------:R-:W-:-:S04]  /*6cc0*/  FMUL R4, R3, R122 ;  /* 0x0000007a03047220 */ /* 0x000fc80000400000 */
        /* <DEDUP_REMOVED lines=9> */
.L_x_188:
[----:B------:R-:W-:Y:S05]  /*6d60*/  BSYNC B1 ;  /* 0x0000000000017941 */ /* 0x000fea0003800000 */
.L_x_187:
        /* <DEDUP_REMOVED lines=13> */
.L_x_190:
[----:B------:R-:W-:Y:S05]  /*6e40*/  BSYNC B1 ;  /* 0x0000000000017941 */ /* 0x000fea0003800000 */
.L_x_189:
[----:B------:R-:W-:Y:S05]  /*6e50*/  @!P1 BRA `(.L_x_191) ;  /* 0x0000002400309947 */ /* 0x000fea0003800000 */
[----:B0----5:R-:W-:-:S05]  /*6e60*/  HADD2.F32 R3, -RZ, R100.H0_H0 ;  /* 0x20000064ff037230 */ /* 0x021fca0000004100 */
[----:B------:R-:W-:-:S04]  /*6e70*/  FMUL R4, R3, R122 ;  /* 0x0000007a03047220 */ /* 0x000fc80000400000 */
[----:B------:R-:W-:Y:S01]  /*6e80*/  FFMA R55, R55, R120, R4 ;  /* 0x0000007837377223 */ /* 0x000fe20000000004 */
[----:B------:R-:W-:-:S04]  /*6e90*/  IADD3 R4, P0, R7, R88, RZ ;  /* 0x0000005807047210 */ /* 0x000fc80007f1e0ff */
[----:B------:R-:W-:Y:S01]  /*6ea0*/  F2FP.F16.F32.PACK_AB R55, RZ, R55 ;  /* 0x00000037ff37723e */ /* 0x000fe200000000ff */
[----:B------:R-:W-:-:S05]  /*6eb0*/  IMAD.X R5, R89, 0x1, R97, P0 ;  /* 0x0000000159057824 */ /* 0x000fca00000e0661 */
[----:B------:R3:W-:Y:S01]  /*6ec0*/  STG.E.U16 desc[UR36][R4.64], R55 ;  /* 0x0000003704007986 */ /* 0x0007e2000c101524 */
[----:B------:R-:W-:Y:S05]  /*6ed0*/  BRA `(.L_x_191) ;  /* 0x0000002400107947 */ /* 0x000fea0003800000 */
.L_x_34:
[----:B------:R-:W-:Y:S01]  /*6ee0*/  ULDC.64 UR4, c[0x0][0x5c0] ;  /* 0x0001700000047ab9 */ /* 0x000fe20000000a00 */
[-C--:B------:R-:W-:Y:S01]  /*6ef0*/  FMUL R88, R88, R120.reuse ;  /* 0x0000007858587220 */ /* 0x080fe20000400000 */
[----:B------:R-:W-:Y:S01]  /*6f00*/  ISETP.GT.AND P3, PT, R10, 0x1, P1 ;  /* 0x000000010a00780c */ /* 0x000fe20000f64270 */
[-C--:B------:R-:W-:Y:S01]  /*6f10*/  FMUL R89, R89, R120.reuse ;  /* 0x0000007859597220 */ /* 0x080fe20000400000 */
[----:B------:R-:W-:Y:S01]  /*6f20*/  LEA R4, P0, R132, UR4, 0x1 ;  /* 0x0000000484047c11 */ /* 0x000fe2000f8008ff */
[----:B------:R-:W-:Y:S01]  /*6f30*/  FMUL R90, R90, R120 ;  /* 0x000000785a5a7220 */ /* 0x000fe20000400000 */
[----:B------:R-:W-:Y:S01]  /*6f40*/  F2FP.F16.F32.PACK_AB R88, RZ, R88 ;  /* 0x00000058ff58723e */ /* 0x000fe200000000ff */
[-C--:B------:R-:W-:Y:S01]  /*6f50*/  FMUL R91, R91, R120.reuse ;  /* 0x000000785b5b7220 */ /* 0x080fe20000400000 */
[----:B------:R-:W-:Y:S01]  /*6f60*/  LEA.HI.X R5, R132, UR5, R123, 0x1, P0 ;  /* 0x0000000584057c11 */ /* 0x000fe200080f0c7b */
[-C--:B------:R-:W-:Y:S01]  /*6f70*/  FMUL R92, R92, R120.reuse ;  /* 0x000000785c5c7220 */ /* 0x080fe20000400000 */
[----:B------:R-:W-:Y:S01]  /*6f80*/  ISETP.GT.AND P0, PT, R3, 0x8, PT ;  /* 0x000000080300780c */ /* 0x000fe20003f04270 */
[-C--:B------:R-:W-:Y:S01]  /*6f90*/  FMUL R93, R93, R120.reuse ;  /* 0x000000785d5d7220 */ /* 0x080fe20000400000 */
[----:B------:R-:W-:Y:S01]  /*6fa0*/  F2FP.F16.F32.PACK_AB R89, RZ, R89 ;  /* 0x00000059ff59723e */ /* 0x000fe200000000ff */
[----:B------:R-:W-:Y:S01]  /*6fb0*/  @P2 STG.E.U16 desc[UR36][R4.64], R88 ;  /* 0x0000005804002986 */ /* 0x000fe2000c101524 */
[----:B------:R-:W-:Y:S01]  /*6fc0*/  ISETP.GT.AND P2, PT, R10, RZ, P0 ;  /* 0x000000ff0a00720c */ /* 0x000fe20000744270 */
[----:B------:R-:W-:Y:S01]  /*6fd0*/  FMUL R94, R94, R120 ;  /* 0x000000785e5e7220 */ /* 0x000fe20000400000 */
[C---:B------:R-:W-:Y:S01]  /*6fe0*/  SHF.L.U64.HI R7, R20.reuse, 0x4, R21 ;  /* 0x0000000414077819 */ /* 0x040fe20000010215 */
[----:B------:R-:W-:Y:S01]  /*6ff0*/  @P3 STG.E.U16 desc[UR36][R4.64+0x2], R89 ;  /* 0x0000025904003986 */ /* 0x000fe2000c101524 */
[----:B------:R-:W-:Y:S01]  /*7000*/  LEA R12, P3, R20, R4, 0x4 ;  /* 0x00000004140c7211 */ /* 0x000fe200078620ff */
[-C--:B------:R-:W-:Y:S01]  /*7010*/  FMUL R95, R95, R120.reuse ;  /* 0x000000785f5f7220 */ /* 0x080fe20000400000 */
[----:B------:R-:W-:Y:S01]  /*7020*/  ISETP.GT.AND P5, PT, R10, 0x1, P0 ;  /* 0x000000010a00780c */ /* 0x000fe200007a4270 */
[----:B------:R-:W-:Y:S01]  /*7030*/  FMUL R96, R96, R120 ;  /* 0x0000007860607220 */ /* 0x000fe20000400000 */
[----:B------:R-:W-:Y:S01]  /*7040*/  F2FP.F16.F32.PACK_AB R90, RZ, R90 ;  /* 0x0000005aff5a723e */ /* 0x000fe200000000ff */
[----:B------:R-:W-:Y:S01]  /*7050*/  IMAD.X R13, R7, 0x1, R5, P3 ;  /* 0x00000001070d7824 */ /* 0x000fe200018e0605 */
[C---:B------:R-:W-:Y:S01]  /*7060*/  ISETP.GT.AND P4, PT, R10.reuse, 0x8, P1 ;  /* 0x000000080a00780c */ /* 0x040fe20000f84270 */
[-C--:B------:R-:W-:Y:S01]  /*7070*/  FMUL R97, R97, R120.reuse ;  /* 0x0000007861617220 */ /* 0x080fe20000400000 */
[----:B------:R-:W-:Y:S01]  /*7080*/  ISETP.GT.AND P3, PT, R10, 0x9, P1 ;  /* 0x000000090a00780c */ /* 0x000fe20000f64270 */
[-C--:B------:R-:W-:Y:S01]  /*7090*/  FMUL R98, R98, R120.reuse ;  /* 0x0000007862627220 */ /* 0x080fe20000400000 */
[----:B------:R-:W-:Y:S01]  /*70a0*/  @P2 STG.E.U16 desc[UR36][R12.64], R90 ;  /* 0x0000005a0c002986 */ /* 0x000fe2000c101524 */
[----:B------:R-:W-:Y:S01]  /*70b0*/  ISETP.GT.AND P2, PT, R10, 0x8, P0 ;  /* 0x000000080a00780c */ /* 0x000fe20000744270 */
[-C--:B------:R-:W-:Y:S01]  /*70c0*/  FMUL R99, R99, R120.reuse ;  /* 0x0000007863637220 */ /* 0x080fe20000400000 */
[----:B------:R-:W-:Y:S01]  /*70d0*/  F2FP.F16.F32.PACK_AB R91, RZ, R91 ;  /* 0x0000005bff5b723e */ /* 0x000fe200000000ff */
[----:B------:R-:W-:Y:S01]  /*70e0*/  FMUL R100, R100, R120 ;  /* 0x0000007864647220 */ /* 0x000fe20000400000 */
[--C-:B------:R-:W-:Y:S01]  /*70f0*/  @P5 IMAD.MOV.U32 R6, RZ, RZ, R12.reuse ;  /* 0x000000ffff065224 */ /* 0x100fe200078e000c */
[----:B------:R-:W-:Y:S01]  /*7100*/  F2FP.F16.F32.PACK_AB R92, RZ, R92 ;  /* 0x0000005cff5c723e */ /* 0x000fe200000000ff */
[--C-:B------:R-:W-:Y:S01]  /*7110*/  @P5 IMAD.MOV.U32 R7, RZ, RZ, R13.reuse ;  /* 0x000000ffff075224 */ /* 0x100fe200078e000d */
[----:B------:R-:W-:Y:S01]  /*7120*/  F2FP.F16.F32.PACK_AB R93, RZ, R93 ;  /* 0x0000005dff5d723e */ /* 0x000fe200000000ff */
[----:B------:R-:W-:Y:S01]  /*7130*/  FMUL R101, R101, R120 ;  /* 0x0000007865657220 */ /* 0x000fe20000400000 */
[----:B------:R-:W-:Y:S01]  /*7140*/  F2FP.F16.F32.PACK_AB R94, RZ, R94 ;  /* 0x0000005eff5e723e */ /* 0x000fe200000000ff */
[-C--:B------:R-:W-:Y:S01]  /*7150*/  FMUL R102, R102, R120.reuse ;  /* 0x0000007866667220 */ /* 0x080fe20000400000 */
[----:B------:R0:W-:Y:S01]  /*7160*/  @P5 STG.E.U16 desc[UR36][R6.64+0x2], R91 ;  /* 0x0000025b06005986 */ /* 0x0001e2000c101524 */
[C---:B------:R-:W-:Y:S01]  /*7170*/  ISETP.GT.AND P5, PT, R10.reuse, 0x9, P0 ;  /* 0x000000090a00780c */ /* 0x040fe200007a4270 */
[-C--:B------:R-:W-:Y:S01]  /*7180*/  FMUL R103, R103, R120.reuse ;  /* 0x0000007867677220 */ /* 0x080fe20000400000 */
[----:B------:R-:W-:Y:S01]  /*7190*/  F2FP.F16.F32.PACK_AB R95, RZ, R95 ;  /* 0x0000005fff5f723e */ /* 0x000fe200000000ff */
[----:B------:R-:W-:Y:S01]  /*71a0*/  @P4 STG.E.U16 desc[UR36][R4.64+0x10], R92 ;  /* 0x0000105c04004986 */ /* 0x000fe2000c101524 */
[----:B------:R-:W-:Y:S01]  /*71b0*/  ISETP.GT.AND P4, PT, R10, 0x10, P1 ;  /* 0x000000100a00780c */ /* 0x000fe20000f84270 */
[----:B------:R-:W-:Y:S01]  /*71c0*/  FMUL R104, R104, R120 ;  /* 0x0000007868687220 */ /* 0x000fe20000400000 */
[----:B------:R-:W-:Y:S01]  /*71d0*/  F2FP.F16.F32.PACK_AB R96, RZ, R96 ;  /* 0x00000060ff60723e */ /* 0x000fe200000000ff */
[----:B------:R-:W-:Y:S01]  /*71e0*/  @P3 STG.E.U16 desc[UR36][R4.64+0x12], R93 ;  /* 0x0000125d04003986 */ /* 0x000fe2000c101524 */
[----:B------:R-:W-:Y:S01]  /*71f0*/  ISETP.GT.AND P3, PT, R10, 0x11, P1 ;  /* 0x000000110a00780c */ /* 0x000fe20000f64270 */
[----:B------:R-:W-:Y:S01]  /*7200*/  FMUL R105, R105, R120 ;  /* 0x0000007869697220 */ /* 0x000fe20000400000 */
[----:B------:R-:W-:Y:S01]  /*7210*/  F2FP.F16.F32.PACK_AB R97, RZ, R97 ;  /* 0x00000061ff61723e */ /* 0x000fe200000000ff */
[--C-:B0-----:R-:W-:Y:S01]  /*7220*/  @P2 IMAD.MOV.U32 R6, RZ, RZ, R12.reuse ;  /* 0x000000ffff062224 */ /* 0x101fe200078e000c */
[----:B------:R-:W-:Y:S01]  /*7230*/  F2FP.F16.F32.PACK_AB R98, RZ, R98 ;  /* 0x00000062ff62723e */ /* 0x000fe200000000ff */
[--C-:B------:R-:W-:Y:S01]  /*7240*/  @P2 IMAD.MOV.U32 R7, RZ, RZ, R13.reuse ;  /* 0x000000ffff072224 */ /* 0x100fe200078e000d */
[----:B------:R-:W-:Y:S01]  /*7250*/  F2FP.F16.F32.PACK_AB R99, RZ, R99 ;  /* 0x00000063ff63723e */ /* 0x000fe200000000ff */
[----:B------:R-:W-:Y:S01]  /*7260*/  FMUL R106, R106, R120 ;  /* 0x000000786a6a7220 */ /* 0x000fe20000400000 */
[----:B------:R-:W-:Y:S01]  /*7270*/  F2FP.F16.F32.PACK_AB R100, RZ, R100 ;  /* 0x00000064ff64723e */ /* 0x000fe200000000ff */
[-C--:B------:R-:W-:Y:S01]  /*7280*/  FMUL R107, R107, R120.reuse ;  /* 0x000000786b6b7220 */ /* 0x080fe20000400000 */
[----:B------:R0:W-:Y:S01]  /*7290*/  @P2 STG.E.U16 desc[UR36][R6.64+0x10], R94 ;  /* 0x0000105e06002986 */ /* 0x0001e2000c101524 */
[----:B------:R-:W-:Y:S01]  /*72a0*/  ISETP.GT.AND P2, PT, R10, 0x10, P0 ;  /* 0x000000100a00780c */ /* 0x000fe20000744270 */
[-C--:B------:R-:W-:Y:S01]  /*72b0*/  FMUL R108, R108, R120.reuse ;  /* 0x000000786c6c7220 */ /* 0x080fe20000400000 */
[----:B------:R-:W-:Y:S01]  /*72c0*/  F2FP.F16.F32.PACK_AB R101, RZ, R101 ;  /* 0x00000065ff65723e */ /* 0x000fe200000000ff */
[----:B------:R-:W-:Y:S01]  /*72d0*/  FMUL R109, R109, R120 ;  /* 0x000000786d6d7220 */ /* 0x000fe20000400000 */
[----:B------:R-:W-:Y:S01]  /*72e0*/  F2FP.F16.F32.PACK_AB R102, RZ, R102 ;  /* 0x00000066ff66723e */ /* 0x000fe200000000ff */
[-C--:B------:R-:W-:Y:S01]  /*72f0*/  FMUL R110, R110, R120.reuse ;  /* 0x000000786e6e7220 */ /* 0x080fe20000400000 */
[----:B------:R-:W-:Y:S01]  /*7300*/  F2FP.F16.F32.PACK_AB R103, RZ, R103 ;  /* 0x00000067ff67723e */ /* 0x000fe200000000ff */
[----:B------:R-:W-:Y:S01]  /*7310*/  FMUL R111, R111, R120 ;  /* 0x000000786f6f7220 */ /* 0x000fe20000400000 */
[----:B------:R-:W-:Y:S01]  /*7320*/  F2FP.F16.F32.PACK_AB R104, RZ, R104 ;  /* 0x00000068ff68723e */ /* 0x000fe200000000ff */
        /* <DEDUP_REMOVED lines=23> */
[----:B------:R-:W-:Y:S01]  /*74a0*/  @P2 IMAD.MOV.U32 R7, RZ, RZ, R13 ;  /* 0x000000ffff072224 */ /* 0x000fe200078e000d */
[----:B------:R-:W-:Y:S01]  /*74b0*/  F2FP.F16.F32.PACK_AB R113, RZ, R113 ;  /* 0x00000071ff71723e */ /* 0x000fe200000000ff */
[----:B------:R-:W-:Y:S01]  /*74c0*/  FMUL R118, R118, R120 ;  /* 0x0000007876767220 */ /* 0x000fe20000400000 */
[----:B------:R-:W-:Y:S01]  /*74d0*/  F2FP.F16.F32.PACK_AB R114, RZ, R114 ;  /* 0x00000072ff72723e */ /* 0x000fe200000000ff */
[-C--:B------:R-:W-:Y:S01]  /*74e0*/  FMUL R119, R119, R120.reuse ;  /* 0x0000007877777220 */ /* 0x080fe20000400000 */
[----:B------:R0:W-:Y:S01]  /*74f0*/  @P2 STG.E.U16 desc[UR36][R6.64+0x20], R98 ;  /* 0x0000206206002986 */ /* 0x0001e2000c101524 */
[----:B------:R-:W-:Y:S01]  /*7500*/  ISETP.GT.AND P2, PT, R10, 0x18, P0 ;  /* 0x000000180a00780c */ /* 0x000fe20000744270 */
[----:B------:R-:W-:Y:S01]  /*7510*/  IMAD.SHL.U32 R11, R20, 0x100, RZ ;  /* 0x00000100140b7824 */ /* 0x000fe200078e00ff */
        /* <DEDUP_REMOVED lines=9> */
[----:B0-----:R-:W-:Y:S01]  /*75b0*/  @P5 IMAD.MOV.U32 R6, RZ, RZ, R12 ;  /* 0x000000ffff065224 */ /* 0x001fe200078e000c */
[----:B------:R-:W-:Y:S01]  /*75c0*/  SHF.L.U64.HI R21, R20, 0x8, R21 ;  /* 0x0000000814157819 */ /* 0x000fe20000010215 */
[----:B------:R-:W-:Y:S01]  /*75d0*/  @P5 IMAD.MOV.U32 R7, RZ, RZ, R13 ;  /* 0x000000ffff075224 */ /* 0x000fe200078e000d */
[----:B------:R-:W-:Y:S01]  /*75e0*/  F2FP.F16.F32.PACK_AB R56, RZ, R56 ;  /* 0x00000038ff38723e */ /* 0x000fe200000000ff */
[-C--:B------:R-:W-:Y:S01]  /*75f0*/  FMUL R59, R59, R120.reuse ;  /* 0x000000783b3b7220 */ /* 0x080fe20000400000 */
[----:B------:R-:W-:Y:S01]  /*7600*/  LOP3.LUT R15, R11, 0x2, RZ, 0xfc, !PT ;  /* 0x000000020b0f7812 */ /* 0x000fe200078efcff */
[-C--:B------:R-:W-:Y:S01]  /*7610*/  FMUL R63, R63, R120.reuse ;  /* 0x000000783f3f7220 */ /* 0x080fe20000400000 */
[----:B------:R0:W-:Y:S01]  /*7620*/  @P5 STG.E.U16 desc[UR36][R6.64+0x22], R99 ;  /* 0x0000226306005986 */ /* 0x0001e2000c101524 */
[----:B------:R-:W-:Y:S01]  /*7630*/  ISETP.GT.AND P5, PT, R10, 0x20, P1 ;  /* 0x000000200a00780c */ /* 0x000fe20000fa4270 */
[-C--:B------:R-:W-:Y:S01]  /*7640*/  FMUL R62, R62, R120.reuse ;  /* 0x000000783e3e7220 */ /* 0x080fe20000400000 */
[----:B------:R-:W-:Y:S01]  /*7650*/  PRMT R14, R56, 0x7610, R14 ;  /* 0x00007610380e7816 */ /* 0x000fe2000000000e */
[----:B------:R-:W-:Y:S01]  /*7660*/  @P3 STG.E.U16 desc[UR36][R4.64+0x30], R100 ;  /* 0x0000306404003986 */ /* 0x000fe2000c101524 */
[C---:B------:R-:W-:Y:S01]  /*7670*/  ISETP.GT.AND P3, PT, R10.reuse, 0x19, P0 ;  /* 0x000000190a00780c */ /* 0x040fe20000764270 */
[----:B------:R-:W-:Y:S01]  /*7680*/  FMUL R65, R65, R120 ;  /* 0x0000007841417220 */ /* 0x000fe20000400000 */
[----:B------:R-:W-:Y:S01]  /*7690*/  F2FP.F16.F32.PACK_AB R58, RZ, R58 ;  /* 0x0000003aff3a723e */ /* 0x000fe200000000ff */
[----:B------:R-:W-:Y:S01]  /*76a0*/  @P4 STG.E.U16 desc[UR36][R4.64+0x32], R101 ;  /* 0x0000326504004986 */ /* 0x000fe2000c101524 */
[----:B------:R-:W-:Y:S01]  /*76b0*/  ISETP.GT.AND P4, PT, R10, 0x21, P1 ;  /* 0x000000210a00780c */ /* 0x000fe20000f84270 */
[----:B------:R-:W-:Y:S01]  /*76c0*/  FMUL R66, R66, R120 ;  /* 0x0000007842427220 */ /* 0x000fe20000400000 */
[----:B------:R-:W-:Y:S01]  /*76d0*/  PRMT R89, R58, 0x7610, R89 ;  /* 0x000076103a597816 */ /* 0x000fe20000000059 */
[--C-:B0-----:R-:W-:Y:S01]  /*76e0*/  @P2 IMAD.MOV.U32 R6, RZ, RZ, R12.reuse ;  /* 0x000000ffff062224 */ /* 0x101fe200078e000c */
[----:B------:R-:W-:Y:S01]  /*76f0*/  F2FP.F16.F32.PACK_AB R58, RZ, R60 ;  /* 0x0000003cff3a723e */ /* 0x000fe200000000ff */
[--C-:B------:R-:W-:Y:S01]  /*7700*/  @P2 IMAD.MOV.U32 R7, RZ, RZ, R13.reuse ;  /* 0x000000ffff072224 */ /* 0x100fe200078e000d */
[----:B------:R-:W-:Y:S01]  /*7710*/  F2FP.F16.F32.PACK_AB R20, RZ, R59 ;  /* 0x0000003bff14723e */ /* 0x000fe200000000ff */
[-C--:B------:R-:W-:Y:S01]  /*7720*/  FMUL R67, R67, R120.reuse ;  /* 0x0000007843437220 */ /* 0x080fe20000400000 */
[----:B------:R-:W-:Y:S01]  /*7730*/  LOP3.LUT R59, R11, 0x10, RZ, 0xfc, !PT ;  /* 0x000000100b3b7812 */ /* 0x000fe200078efcff */
[-C--:B------:R-:W-:Y:S01]  /*7740*/  FMUL R68, R68, R120.reuse ;  /* 0x0000007844447220 */ /* 0x080fe20000400000 */
[----:B------:R0:W-:Y:S01]  /*7750*/  @P2 STG.E.U16 desc[UR36][R6.64+0x30], R102 ;  /* 0x0000306606002986 */ /* 0x0001e2000c101524 */
[----:B------:R-:W-:Y:S01]  /*7760*/  ISETP.GT.AND P2, PT, R10, 0x20, P0 ;  /* 0x000000200a00780c */ /* 0x000fe20000744270 */
[-C--:B------:R-:W-:Y:S01]  /*7770*/  FMUL R72, R72, R120.reuse ;  /* 0x0000007848487220 */ /* 0x080fe20000400000 */
[----:B------:R-:W-:Y:S01]  /*7780*/  F2FP.F16.F32.PACK_AB R63, RZ, R63 ;  /* 0x0000003fff3f723e */ /* 0x000fe200000000ff */
[----:B------:R-:W-:Y:S01]  /*7790*/  FMUL R70, R70, R120 ;  /* 0x0000007846467220 */ /* 0x000fe20000400000 */
[----:B------:R-:W-:Y:S01]  /*77a0*/  F2FP.F16.F32.PACK_AB R62, RZ, R62 ;  /* 0x0000003eff3e723e */ /* 0x000fe200000000ff */
[----:B------:R-:W-:Y:S01]  /*77b0*/  FMUL R71, R71, R120 ;  /* 0x0000007847477220 */ /* 0x000fe20000400000 */
[----:B------:R-:W-:Y:S01]  /*77c0*/  F2FP.F16.F32.PACK_AB R66, RZ, R66 ;  /* 0x00000042ff42723e */ /* 0x000fe200000000ff */
[-C--:B------:R-:W-:Y:S01]  /*77d0*/  FMUL R75, R75, R120.reuse ;  /* 0x000000784b4b7220 */ /* 0x080fe20000400000 */
[----:B------:R-:W-:Y:S01]  /*77e0*/  F2FP.F16.F32.PACK_AB R67, RZ, R67 ;  /* 0x00000043ff43723e */ /* 0x000fe200000000ff */
[----:B------:R-:W-:Y:S01]  /*77f0*/  FMUL R74, R74, R120 ;  /* 0x000000784a4a7220 */ /* 0x000fe20000400000 */
[----:B------:R-:W-:Y:S01]  /*7800*/  F2FP.F16.F32.PACK_AB R70, RZ, R70 ;  /* 0x00000046ff46723e */ /* 0x000fe200000000ff */
[--C-:B0-----:R-:W-:Y:S01]  /*7810*/  @P3 IMAD.MOV.U32 R6, RZ, RZ, R12.reuse ;  /* 0x000000ffff063224 */ /* 0x101fe200078e000c */
[----:B------:R-:W-:Y:S01]  /*7820*/  F2FP.F16.F32.PACK_AB R75, RZ, R75 ;  /* 0x0000004bff4b723e */ /* 0x000fe200000000ff */
[----:B------:R-:W-:Y:S01]  /*7830*/  @P3 IMAD.MOV.U32 R7, RZ, RZ, R13 ;  /* 0x000000ffff073224 */ /* 0x000fe200078e000d */
[----:B------:R-:W-:Y:S01]  /*7840*/  F2FP.F16.F32.PACK_AB R74, RZ, R74 ;  /* 0x0000004aff4a723e */ /* 0x000fe200000000ff */
[-C--:B------:R-:W-:Y:S01]  /*7850*/  FMUL R77, R77, R120.reuse ;  /* 0x000000784d4d7220 */ /* 0x080fe20000400000 */
[-C--:B------:R-:W-:Y:S01]  /*7860*/  FMUL R78, R78, R120.reuse ;  /* 0x000000784e4e7220 */ /* 0x080fe20000400000 */
[-C--:B------:R-:W-:Y:S01]  /*7870*/  FMUL R79, R79, R120.reuse ;  /* 0x000000784f4f7220 */ /* 0x080fe20000400000 */
[----:B------:R0:W-:Y:S01]  /*7880*/  @P3 STG.E.U16 desc[UR36][R6.64+0x32], R103 ;  /* 0x0000326706003986 */ /* 0x0001e2000c101524 */
[----:B------:R-:W-:Y:S01]  /*7890*/  ISETP.GT.AND P3, PT, R10, 0x21, P0 ;  /* 0x000000210a00780c */ /* 0x000fe20000764270 */
[----:B------:R-:W-:Y:S01]  /*78a0*/  FMUL R80, R80, R120 ;  /* 0x0000007850507220 */ /* 0x000fe20000400000 */
[----:B------:R-:W-:Y:S01]  /*78b0*/  F2FP.F16.F32.PACK_AB R78, RZ, R78 ;  /* 0x0000004eff4e723e */ /* 0x000fe200000000ff */
[----:B------:R-:W-:Y:S01]  /*78c0*/  @P5 STG.E.U16 desc[UR36][R4.64+0x40], R104 ;  /* 0x0000406804005986 */ /* 0x000fe2000c101524 */
[----:B------:R-:W-:Y:S01]  /*78d0*/  ISETP.GT.AND P5, PT, R10, 0x28, P1 ;  /* 0x000000280a00780c */ /* 0x000fe20000fa4270 */
[-C--:B------:R-:W-:Y:S01]  /*78e0*/  FMUL R82, R82, R120.reuse ;  /* 0x0000007852527220 */ /* 0x080fe20000400000 */
[----:B------:R-:W-:Y:S01]  /*78f0*/  F2FP.F16.F32.PACK_AB R79, RZ, R79 ;  /* 0x0000004fff4f723e */ /* 0x000fe200000000ff */
[----:B------:R-:W-:Y:S01]  /*7900*/  @P4 STG.E.U16 desc[UR36][R4.64+0x42], R105 ;  /* 0x0000426904004986 */ /* 0x000fe2000c101524 */
[----:B------:R-:W-:Y:S01]  /*7910*/  ISETP.GT.AND P4, PT, R10, 0x29, P1 ;  /* 0x000000290a00780c */ /* 0x000fe20000f84270 */
[-C--:B------:R-:W-:Y:S01]  /*7920*/  FMUL R84, R84, R120.reuse ;  /* 0x0000007854547220 */ /* 0x080fe20000400000 */
[----:B------:R-:W-:Y:S01]  /*7930*/  FMUL R85, R85, R120 ;  /* 0x0000007855557220 */ /* 0x000fe20000400000 */
[----:B0-----:R-:W-:-:S02]  /*7940*/  @P2 IMAD.MOV.U32 R6, RZ, RZ, R12 ;  /* 0x000000ffff062224 */ /* 0x001fc400078e000c */
[----:B------:R-:W-:Y:S01]  /*7950*/  FMUL R86, R86, R120 ;  /* 0x0000007856567220 */ /* 0x000fe20000400000 */
[--C-:B------:R-:W-:Y:S01]  /*7960*/  @P2 IMAD.MOV.U32 R7, RZ, RZ, R13.reuse ;  /* 0x000000ffff072224 */ /* 0x100fe200078e000d */
[----:B------:R-:W-:Y:S01]  /*7970*/  F2FP.F16.F32.PACK_AB R84, RZ, R84 ;  /* 0x00000054ff54723e */ /* 0x000fe200000000ff */
[-C--:B------:R-:W-:Y:S01]  /*7980*/  FMUL R87, R87, R120.reuse ;  /* 0x0000007857577220 */ /* 0x080fe20000400000 */
[----:B------:R-:W-:Y:S01]  /*7990*/  F2FP.F16.F32.PACK_AB R85, RZ, R85 ;  /* 0x00000055ff55723e */ /* 0x000fe200000000ff */
[-C--:B------:R-:W-:Y:S01]  /*79a0*/  FMUL R30, R30, R120.reuse ;  /* 0x000000781e1e7220 */ /* 0x080fe20000400000 */
[----:B------:R0:W-:Y:S01]  /*79b0*/  @P2 STG.E.U16 desc[UR36][R6.64+0x40], R106 ;  /* 0x0000406a06002986 */ /* 0x0001e2000c101524 */
[----:B------:R-:W-:Y:S01]  /*79c0*/  ISETP.GT.AND P2, PT, R10, 0x28, P0 ;  /* 0x000000280a00780c */ /* 0x000fe20000744270 */
[----:B------:R-:W-:Y:S01]  /*79d0*/  FMUL R31, R31, R120 ;  /* 0x000000781f1f7220 */ /* 0x000fe20000400000 */
[----:B------:R-:W-:Y:S01]  /*79e0*/  F2FP.F16.F32.PACK_AB R86, RZ, R86 ;  /* 0x00000056ff56723e */ /* 0x000fe200000000ff */
        /* <DEDUP_REMOVED lines=19> */
[----:B------:R-:W-:Y:S01]  /*7b20*/  @P5 STG.E.U16 desc[UR36][R4.64+0x50], R108 ;  /* 0x0000506c04005986 */ /* 0x000fe2000c101524 */
[C---:B------:R-:W-:Y:S01]  /*7b30*/  ISETP.GT.AND P5, PT, R10.reuse, 0x30, P1 ;  /* 0x000000300a00780c */ /* 0x040fe20000fa4270 */
[-C--:B------:R-:W-:Y:S01]  /*7b40*/  FMUL R39, R39, R120.reuse ;  /* 0x0000007827277220 */ /* 0x080fe20000400000 */
[----:B------:R-:W-:Y:S01]  /*7b50*/  F2FP.F16.F32.PACK_AB R37, RZ, R37 ;  /* 0x00000025ff25723e */ /* 0x000fe200000000ff */
[----:B------:R-:W-:Y:S01]  /*7b60*/  @P4 STG.E.U16 desc[UR36][R4.64+0x52], R109 ;  /* 0x0000526d04004986 */ /* 0x000fe2000c101524 */
[----:B------:R-:W-:Y:S01]  /*7b70*/  ISETP.GT.AND P4, PT, R10, 0x31, P1 ;  /* 0x000000310a00780c */ /* 0x000fe20000f84270 */
[----:B------:R-:W-:Y:S01]  /*7b80*/  FMUL R40, R40, R120 ;  /* 0x0000007828287220 */ /* 0x000fe20000400000 */
[----:B------:R-:W-:Y:S01]  /*7b90*/  F2FP.F16.F32.PACK_AB R38, RZ, R38 ;  /* 0x00000026ff26723e */ /* 0x000fe200000000ff */
[----:B0-----:R-:W-:-:S02]  /*7ba0*/  @P2 IMAD.MOV.U32 R6, RZ, RZ, R12 ;  /* 0x000000ffff062224 */ /* 0x001fc400078e000c */
[-C--:B------:R-:W-:Y:S01]  /*7bb0*/  FMUL R41, R41, R120.reuse ;  /* 0x0000007829297220 */ /* 0x080fe20000400000 */
        /* <DEDUP_REMOVED lines=22> */
[----:B------:R-:W-:Y:S01]  /*7d20*/  FMUL R50, R50, R120 ;  /* 0x0000007832327220 */ /* 0x000fe20000400000 */
[----:B------:R-:W-:Y:S01]  /*7d30*/  F2FP.F16.F32.PACK_AB R48, RZ, R48 ;  /* 0x00000030ff30723e */ /* 0x000fe200000000ff */
[----:B------:R0:W-:Y:S01]  /*7d40*/  @P3 STG.E.U16 desc[UR36][R6.64+0x52], R111 ;  /* 0x0000526f06003986 */ /* 0x0001e2000c101524 */
[----:B------:R-:W-:Y:S01]  /*7d50*/  ISETP.GT.AND P3, PT, R10, 0x31, P0 ;  /* 0x000000310a00780c */ /* 0x000fe20000764270 */
[----:B------:R-:W-:Y:S01]  /*7d60*/  FMUL R51, R51, R120 ;  /* 0x0000007833337220 */ /* 0x000fe20000400000 */
[----:B------:R-:W-:Y:S01]  /*7d70*/  F2FP.F16.F32.PACK_AB R49, RZ, R49 ;  /* 0x00000031ff31723e */ /* 0x000fe200000000ff */
[----:B------:R-:W-:Y:S01]  /*7d80*/  @P5 STG.E.U16 desc[UR36][R4.64+0x60], R112 ;  /* 0x0000607004005986 */ /* 0x000fe2000c101524 */
[----:B------:R-:W-:Y:S01]  /*7d90*/  IADD3 R60, P5, R15, R12, RZ ;  /* 0x0000000c0f3c7210 */ /* 0x000fe20007fbe0ff */
[----:B------:R-:W-:Y:S01]  /*7da0*/  FMUL R52, R52, R120 ;  /* 0x0000007834347220 */ /* 0x000fe20000400000 */
[----:B------:R-:W-:Y:S01]  /*7db0*/  F2FP.F16.F32.PACK_AB R50, RZ, R50 ;  /* 0x00000032ff32723e */ /* 0x000fe200000000ff */
[----:B------:R-:W-:Y:S01]  /*7dc0*/  @P4 STG.E.U16 desc[UR36][R4.64+0x62], R113 ;  /* 0x0000627104004986 */ /* 0x000fe2000c101524 */
[C---:B------:R-:W-:Y:S01]  /*7dd0*/  ISETP.GT.AND P4, PT, R10.reuse, 0x38, P1 ;  /* 0x000000380a00780c */ /* 0x040fe20000f84270 */
[----:B------:R-:W-:Y:S01]  /*7de0*/  FMUL R53, R53, R120 ;  /* 0x0000007835357220 */ /* 0x000fe20000400000 */
[----:B------:R-:W-:Y:S01]  /*7df0*/  ISETP.GT.AND P1, PT, R10, 0x39, P1 ;  /* 0x000000390a00780c */ /* 0x000fe20000f24270 */
[----:B0-----:R-:W-:-:S02]  /*7e00*/  @P2 IMAD.MOV.U32 R6, RZ, RZ, R12 ;  /* 0x000000ffff062224 */ /* 0x001fc400078e000c */
[-C--:B------:R-:W-:Y:S01]  /*7e10*/  FMUL R54, R54, R120.reuse ;  /* 0x0000007836367220 */ /* 0x080fe20000400000 */
[----:B------:R-:W-:Y:S02]  /*7e20*/  @P2 IMAD.MOV.U32 R7, RZ, RZ, R13 ;  /* 0x000000ffff072224 */ /* 0x000fe400078e000d */
[----:B------:R-:W-:Y:S01]  /*7e30*/  FMUL R55, R55, R120 ;  /* 0x0000007837377220 */ /* 0x000fe20000400000 */
[----:B------:R-:W-:Y:S02]  /*7e40*/  F2FP.F16.F32.PACK_AB R51, RZ, R51 ;  /* 0x00000033ff33723e */ /* 0x000fe400000000ff */
[----:B------:R-:W-:Y:S01]  /*7e50*/  F2FP.F16.F32.PACK_AB R52, RZ, R52 ;  /* 0x00000034ff34723e */ /* 0x000fe200000000ff */
[----:B------:R0:W-:Y:S01]  /*7e60*/  @P2 STG.E.U16 desc[UR36][R6.64+0x60], R114 ;  /* 0x0000607206002986 */ /* 0x0001e2000c101524 */
[C---:B------:R-:W-:Y:S02]  /*7e70*/  ISETP.GT.AND P2, PT, R10.reuse, 0x38, P0 ;  /* 0x000000380a00780c */ /* 0x040fe40000744270 */
[----:B------:R-:W-:-:S02]  /*7e80*/  ISETP.GT.AND P0, PT, R10, 0x39, P0 ;  /* 0x000000390a00780c */ /* 0x000fc40000704270 */
[----:B------:R-:W-:Y:S02]  /*7e90*/  F2FP.F16.F32.PACK_AB R53, RZ, R53 ;  /* 0x00000035ff35723e */ /* 0x000fe400000000ff */
[----:B------:R-:W-:Y:S02]  /*7ea0*/  F2FP.F16.F32.PACK_AB R54, RZ, R54 ;  /* 0x00000036ff36723e */ /* 0x000fe400000000ff */
[----:B------:R-:W-:Y:S01]  /*7eb0*/  F2FP.F16.F32.PACK_AB R55, RZ, R55 ;  /* 0x00000037ff37723e */ /* 0x000fe200000000ff */
[--C-:B0-----:R-:W-:Y:S02]  /*7ec0*/  @P3 IMAD.MOV.U32 R6, RZ, RZ, R12.reuse ;  /* 0x000000ffff063224 */ /* 0x101fe400078e000c */
[--C-:B------:R-:W-:Y:S02]  /*7ed0*/  @P3 IMAD.MOV.U32 R7, RZ, RZ, R13.reuse ;  /* 0x000000ffff073224 */ /* 0x100fe400078e000d */
[----:B------:R-:W-:Y:S02]  /*7ee0*/  @P2 IMAD.MOV.U32 R8, RZ, RZ, R12 ;  /* 0x000000ffff082224 */ /* 0x000fe400078e000c */
[----:B------:R-:W-:Y:S01]  /*7ef0*/  @P2 IMAD.MOV.U32 R9, RZ, RZ, R13 ;  /* 0x000000ffff092224 */ /* 0x000fe200078e000d */
[----:B------:R-:W-:Y:S01]  /*7f00*/  @P3 STG.E.U16 desc[UR36][R6.64+0x62], R115 ;  /* 0x0000627306003986 */ /* 0x000fe2000c101524 */
[----:B------:R-:W-:-:S03]  /*7f10*/  ISETP.GT.AND P3, PT, R3, 0x80, PT ;  /* 0x000000800300780c */ /* 0x000fc60003f64270 */
[----:B------:R-:W-:Y:S01]  /*7f20*/  @P4 STG.E.U16 desc[UR36][R4.64+0x70], R116 ;  /* 0x0000707404004986 */ /* 0x000fe2000c101524 */
[----:B------:R-:W-:-:S03]  /*7f30*/  IADD3 R56, P4, R15, R4, RZ ;  /* 0x000000040f387210 */ /* 0x000fc60007f9e0ff */
[----:B------:R-:W-:Y:S01]  /*7f40*/  @P1 STG.E.U16 desc[UR36][R4.64+0x72], R117 ;  /* 0x0000727504001986 */ /* 0x000fe2000c101524 */
[----:B------:R-:W-:-:S03]  /*7f50*/  ISETP.GT.AND P1, PT, R10, RZ, P3 ;  /* 0x000000ff0a00720c */ /* 0x000fc60001f24270 */
[----:B------:R0:W-:Y:S01]  /*7f60*/  @P2 STG.E.U16 desc[UR36][R8.64+0x70], R118 ;  /* 0x0000707608002986 */ /* 0x0001e2000c101524 */
[----:B------:R-:W-:Y:S01]  /*7f70*/  ISETP.GT.AND P2, PT, R3, 0x88, PT ;  /* 0x000000880300780c */ /* 0x000fe20003f44270 */
[----:B0-----:R-:W-:Y:S02]  /*7f80*/  @P0 IMAD.MOV.U32 R8, RZ, RZ, R12 ;  /* 0x000000ffff080224 */ /* 0x001fe400078e000c */
[----:B------:R-:W-:-:S05]  /*7f90*/  @P0 IMAD.MOV.U32 R9, RZ, RZ, R13 ;  /* 0x000000ffff090224 */ /* 0x000fca00078e000d */
[----:B------:R0:W-:Y:S01]  /*7fa0*/  @P0 STG.E.U16 desc[UR36][R8.64+0x72], R119 ;  /* 0x0000727708000986 */ /* 0x0001e2000c101524 */
[----:B------:R-:W-:-:S05]  /*7fb0*/  IADD3 R6, P0, R11, R4, RZ ;  /* 0x000000040b067210 */ /* 0x000fca0007f1e0ff */
[----:B------:R-:W-:Y:S01]  /*7fc0*/  IMAD.X R7, R21, 0x1, R5, P0 ;  /* 0x0000000115077824 */ /* 0x000fe200000e0605 */
[----:B------:R-:W-:-:S04]  /*7fd0*/  ISETP.GT.AND P0, PT, R10, 0x1, P3 ;  /* 0x000000010a00780c */ /* 0x000fc80001f04270 */
[----:B------:R1:W-:Y:S01]  /*7fe0*/  @P1 STG.E.U16 desc[UR36][R6.64], R14 ;  /* 0x0000000e06001986 */ /* 0x0003e2000c101524 */
[----:B0-----:R-:W-:Y:S01]  /*7ff0*/  F2FP.F16.F32.PACK_AB R9, RZ, R57 ;  /* 0x00000039ff09723e */ /* 0x001fe200000000ff */
[----:B------:R-:W-:Y:S01]  /*8000*/  IMAD.X R57, R21, 0x1, R5, P4 ;  /* 0x0000000115397824 */ /* 0x000fe200020e0605 */
[----:B------:R-:W-:Y:S02]  /*8010*/  ISETP.GT.AND P1, PT, R10, RZ, P2 ;  /* 0x000000ff0a00720c */ /* 0x000fe40001724270 */
[----:B------:R-:W-:Y:S02]  /*8020*/  IADD3 R8, P4, R11, R12, RZ ;  /* 0x0000000c0b087210 */ /* 0x000fe40007f9e0ff */
[----:B------:R-:W-:-:S03]  /*8030*/  PRMT R88, R9, 0x7610, R88 ;  /* 0x0000761009587816 */ /* 0x000fc60000000058 */
[--C-:B------:R-:W-:Y:S01]  /*8040*/  IMAD.X R9, R21, 0x1, R13.reuse, P4 ;  /* 0x0000000115097824 */ /* 0x100fe200020e060d */
[C---:B------:R-:W-:Y:S01]  /*8050*/  ISETP.GT.AND P4, PT, R10.reuse, 0x1, P2 ;  /* 0x000000010a00780c */ /* 0x040fe20001784270 */
[----:B------:R0:W-:Y:S01]  /*8060*/  @P0 STG.E.U16 desc[UR36][R56.64], R88 ;  /* 0x0000005838000986 */ /* 0x0001e2000c101524 */
[----:B-1----:R-:W-:Y:S01]  /*8070*/  FMUL R14, R61, R120 ;  /* 0x000000783d0e7220 */ /* 0x002fe20000400000 */
[----:B------:R-:W-:Y:S01]  /*8080*/  IMAD.X R61, R21, 0x1, R13, P5 ;  /* 0x00000001153d7824 */ /* 0x000fe200028e060d */
[C---:B------:R-:W-:Y:S01]  /*8090*/  ISETP.GT.AND P0, PT, R10.reuse, 0x9, P3 ;  /* 0x000000090a00780c */ /* 0x040fe20001f04270 */
[----:B------:R1:W-:Y:S01]  /*80a0*/  @P1 STG.E.U16 desc[UR36][R8.64], R89 ;  /* 0x0000005908001986 */ /* 0x0003e2000c101524 */
[----:B------:R-:W-:Y:S02]  /*80b0*/  ISETP.GT.AND P1, PT, R10, 0x8, P3 ;  /* 0x000000080a00780c */ /* 0x000fe40001f24270 */
[----:B------:R-:W-:Y:S02]  /*80c0*/  F2FP.F16.F32.PACK_AB R14, RZ, R14 ;  /* 0x0000000eff0e723e */ /* 0x000fe400000000ff */
[----:B0-----:R-:W-:-:S03]  /*80d0*/  LOP3.LUT R57, R11, 0x12, RZ, 0xfc, !PT ;  /* 0x000000120b397812 */ /* 0x001fc600078efcff */
[----:B------:R0:W-:Y:S01]  /*80e0*/  @P4 STG.E.U16 desc[UR36][R60.64], R20 ;  /* 0x000000143c004986 */ /* 0x0001e2000c101524 */
[-C--:B------:R-:W-:Y:S02]  /*80f0*/  IADD3 R88, P5, R59, R4.reuse, RZ ;  /* 0x000000043b587210 */ /* 0x080fe40007fbe0ff */
[----:B------:R-:W-:Y:S02]  /*8100*/  IADD3 R90, P4, R57, R4, RZ ;  /* 0x00000004395a7210 */ /* 0x000fe40007f9e0ff */
[----:B------:R-:W-:Y:S01]  /*8110*/  PRMT R56, R63, 0x7610, R56 ;  /* 0x000076103f387816 */ /* 0x000fe20000000038 */
[--C-:B-1----:R-:W-:Y:S01]  /*8120*/  IMAD.X R89, R21, 0x1, R5.reuse, P5 ;  /* 0x0000000115597824 */ /* 0x102fe200028e0605 */
[----:B------:R-:W-:Y:S01]  /*8130*/  LOP3.LUT R63, R11, 0x20, RZ, 0xfc, !PT ;  /* 0x000000200b3f7812 */ /* 0x000fe200078efcff */
[----:B------:R-:W-:Y:S01]  /*8140*/  IMAD.X R91, R21, 0x1, R5, P4 ;  /* 0x00000001155b7824 */ /* 0x000fe200020e0605 */
[----:B------:R-:W-:Y:S02]  /*8150*/  IADD3 R92, P4, R59, R12, RZ ;  /* 0x0000000c3b5c7210 */ /* 0x000fe40007f9e0ff */
[----:B------:R1:W-:Y:S01]  /*8160*/  @P1 STG.E.U16 desc[UR36][R88.64], R58 ;  /* 0x0000003a58001986 */ /* 0x0003e2000c101524 */
[C---:B------:R-:W-:Y:S01]  /*8170*/  ISETP.GT.AND P1, PT, R10.reuse, 0x8, P2 ;  /* 0x000000080a00780c */ /* 0x040fe20001724270 */
[----:B0-----:R-:W-:Y:S01]  /*8180*/  FMUL R60, R29, R120 ;  /* 0x000000781d3c7220 */ /* 0x001fe20000400000 */
[----:B------:R-:W-:Y:S01]  /*8190*/  IMAD.X R93, R21, 0x1, R13, P4 ;  /* 0x00000001155d7824 */ /* 0x000fe200020e060d */
[----:B------:R0:W-:Y:S01]  /*81a0*/  @P0 STG.E.U16 desc[UR36][R90.64], R14 ;  /* 0x0000000e5a000986 */ /* 0x0001e2000c101524 */
[----:B------:R-:W-:-:S02]  /*81b0*/  ISETP.GT.AND P0, PT, R10, 0x9, P2 ;  /* 0x000000090a00780c */ /* 0x000fc40001704270 */
[----:B------:R-:W-:Y:S02]  /*81c0*/  LOP3.LUT R61, R11, 0x22, RZ, 0xfc, !PT ;  /* 0x000000220b3d7812 */ /* 0x000fe400078efcff */
[----:B------:R-:W-:Y:S02]  /*81d0*/  F2FP.F16.F32.PACK_AB R20, RZ, R65 ;  /* 0x00000041ff14723e */ /* 0x000fe400000000ff */
[----:B------:R-:W-:Y:S02]  /*81e0*/  F2FP.F16.F32.PACK_AB R60, RZ, R60 ;  /* 0x0000003cff3c723e */ /* 0x000fe400000000ff */
[----:B-1----:R-:W-:Y:S01]  /*81f0*/  IADD3 R88, P5, R57, R12, RZ ;  /* 0x0000000c39587210 */ /* 0x002fe20007fbe0ff */
[----:B------:R-:W-:Y:S01]  /*8200*/  @P1 STG.E.U16 desc[UR36][R92.64], R62 ;  /* 0x0000003e5c001986 */ /* 0x000fe2000c101524 */
[----:B------:R-:W-:Y:S01]  /*8210*/  ISETP.GT.AND P1, PT, R10, 0x10, P3 ;  /* 0x000000100a00780c */ /* 0x000fe20001f24270 */
[----:B0-----:R-:W-:Y:S01]  /*8220*/  FMUL R14, R64, R120 ;  /* 0x00000078400e7220 */ /* 0x001fe20000400000 */
[-C--:B------:R-:W-:Y:S01]  /*8230*/  IADD3 R64, P4, R63, R4.reuse, RZ ;  /* 0x000000043f407210 */ /* 0x080fe20007f9e0ff */
[----:B------:R-:W-:Y:S01]  /*8240*/  IMAD.X R89, R21, 0x1, R13, P5 ;  /* 0x0000000115597824 */ /* 0x000fe200028e060d */
[----:B------:R-:W-:-:S02]  /*8250*/  IADD3 R90, P5, R61, R4, RZ ;  /* 0x000000043d5a7210 */ /* 0x000fc40007fbe0ff */
[----:B------:R-:W-:Y:S01]  /*8260*/  F2FP.F16.F32.PACK_AB R14, RZ, R14 ;  /* 0x0000000eff0e723e */ /* 0x000fe200000000ff */
[C-C-:B------:R-:W-:Y:S01]  /*8270*/  IMAD.X R65, R21.reuse, 0x1, R5.reuse, P4 ;  /* 0x0000000115417824 */ /* 0x140fe200020e0605 */
[----:B------:R0:W-:Y:S01]  /*8280*/  @P0 STG.E.U16 desc[UR36][R88.64], R56 ;  /* 0x0000003858000986 */ /* 0x0001e2000c101524 */
[C---:B------:R-:W-:Y:S01]  /*8290*/  ISETP.GT.AND P0, PT, R10.reuse, 0x11, P3 ;  /* 0x000000110a00780c */ /* 0x040fe20001f04270 */
[----:B------:R-:W-:Y:S01]  /*82a0*/  IMAD.X R91, R21, 0x1, R5, P5 ;  /* 0x00000001155b7824 */ /* 0x000fe200028e0605 */
[C---:B------:R-:W-:Y:S02]  /*82b0*/  ISETP.GT.AND P4, PT, R10.reuse, 0x10, P2 ;  /* 0x000000100a00780c */ /* 0x040fe40001784270 */
[----:B------:R1:W-:Y:S01]  /*82c0*/  @P1 STG.E.U16 desc[UR36][R64.64], R14 ;  /* 0x0000000e40001986 */ /* 0x0003e2000c101524 */
[----:B------:R-:W-:Y:S02]  /*82d0*/  ISETP.GT.AND P1, PT, R10, 0x11, P2 ;  /* 0x000000110a00780c */ /* 0x000fe40001724270 */
[----:B0-----:R-:W-:-:S06]  /*82e0*/  IADD3 R88, P5, R63, R12, RZ ;  /* 0x0000000c3f587210 */ /* 0x001fcc0007fbe0ff */
[----:B------:R0:W-:Y:S01]  /*82f0*/  @P0 STG.E.U16 desc[UR36][R90.64], R20 ;  /* 0x000000145a000986 */ /* 0x0001e2000c101524 */
[----:B------:R-:W-:Y:S01]  /*8300*/  ISETP.GT.AND P0, PT, R10, 0x18, P3 ;  /* 0x000000180a00780c */ /* 0x000fe20001f04270 */
[--C-:B------:R-:W-:Y:S01]  /*8310*/  IMAD.X R89, R21, 0x1, R13.reuse, P5 ;  /* 0x0000000115597824 */ /* 0x100fe200028e060d */
[----:B-1----:R-:W-:Y:S01]  /*8320*/  LOP3.LUT R65, R11, 0x30, RZ, 0xfc, !PT ;  /* 0x000000300b417812 */ /* 0x002fe200078efcff */
[----:B------:R-:W-:Y:S01]  /*8330*/  FMUL R14, R69, R120 ;  /* 0x00000078450e7220 */ /* 0x000fe20000400000 */
[----:B------:R-:W-:Y:S02]  /*8340*/  IADD3 R92, P5, R61, R12, RZ ;  /* 0x0000000c3d5c7210 */ /* 0x000fe40007fbe0ff */
[----:B------:R1:W-:Y:S01]  /*8350*/  @P4 STG.E.U16 desc[UR36][R88.64], R66 ;  /* 0x0000004258004986 */ /* 0x0003e2000c101524 */
[----:B------:R-:W-:Y:S02]  /*8360*/  PRMT R56, R67, 0x7610, R56 ;  /* 0x0000761043387816 */ /* 0x000fe40000000038 */
[----:B------:R-:W-:Y:S01]  /*8370*/  LOP3.LUT R67, R11, 0x32, RZ, 0xfc, !PT ;  /* 0x000000320b437812 */ /* 0x000fe200078efcff */
[----:B------:R-:W-:Y:S01]  /*8380*/  IMAD.X R93, R21, 0x1, R13, P5 ;  /* 0x00000001155d7824 */ /* 0x000fe200028e060d */
[----:B0-----:R-:W-:-:S02]  /*8390*/  F2FP.F16.F32.PACK_AB R20, RZ, R68 ;  /* 0x00000044ff14723e */ /* 0x001fc400000000ff */
[-C--:B------:R-:W-:Y:S02]  /*83a0*/  IADD3 R68, P4, R65, R4.reuse, RZ ;  /* 0x0000000441447210 */ /* 0x080fe40007f9e0ff */
[----:B------:R0:W-:Y:S01]  /*83b0*/  @P1 STG.E.U16 desc[UR36][R92.64], R56 ;  /* 0x000000385c001986 */ /* 0x0001e2000c101524 */
[----:B------:R-:W-:Y:S02]  /*83c0*/  ISETP.GT.AND P1, PT, R10, 0x19, P3 ;  /* 0x000000190a00780c */ /* 0x000fe40001f24270 */
[--C-:B------:R-:W-:Y:S01]  /*83d0*/  IMAD.X R69, R21, 0x1, R5.reuse, P4 ;  /* 0x0000000115457824 */ /* 0x100fe200020e0605 */
[----:B-1----:R-:W-:Y:S02]  /*83e0*/  IADD3 R88, P4, R67, R4, RZ ;  /* 0x0000000443587210 */ /* 0x002fe40007f9e0ff */
[----:B------:R-:W-:Y:S02]  /*83f0*/  F2FP.F16.F32.PACK_AB R14, RZ, R14 ;  /* 0x0000000eff0e723e */ /* 0x000fe400000000ff */
[----:B------:R1:W-:Y:S01]  /*8400*/  @P0 STG.E.U16 desc[UR36][R68.64], R20 ;  /* 0x0000001444000986 */ /* 0x0003e2000c101524 */
[----:B------:R-:W-:Y:S01]  /*8410*/  IMAD.X R89, R21, 0x1, R5, P4 ;  /* 0x0000000115597824 */ /* 0x000fe200020e0605 */
[----:B------:R-:W-:-:S02]  /*8420*/  IADD3 R90, P4, R65, R12, RZ ;  /* 0x0000000c415a7210 */ /* 0x000fc40007f9e0ff */
[----:B------:R-:W-:Y:S02]  /*8430*/  ISETP.GT.AND P0, PT, R10, 0x18, P2 ;  /* 0x000000180a00780c */ /* 0x000fe40001704270 */
[----:B------:R-:W-:Y:S01]  /*8440*/  PRMT R58, R14, 0x7610, R58 ;  /* 0x000076100e3a7816 */ /* 0x000fe2000000003a */
[----:B------:R-:W-:Y:S01]  /*8450*/  IMAD.X R91, R21, 0x1, R13, P4 ;  /* 0x00000001155b7824 */ /* 0x000fe200020e060d */
[----:B------:R-:W-:Y:S01]  /*8460*/  ISETP.GT.AND P4, PT, R10, 0x19, P2 ;  /* 0x000000190a00780c */ /* 0x000fe20001784270 */
[----:B------:R-:W-:Y:S01]  /*8470*/  FMUL R14, R73, R120 ;  /* 0x00000078490e7220 */ /* 0x000fe20000400000 */
[----:B0-----:R-:W-:Y:S01]  /*8480*/  F2FP.F16.F32.PACK_AB R56, RZ, R72 ;  /* 0x00000048ff38723e */ /* 0x001fe200000000ff */
[----:B------:R0:W-:Y:S01]  /*8490*/  @P1 STG.E.U16 desc[UR36][R88.64], R58 ;  /* 0x0000003a58001986 */ /* 0x0001e2000c101524 */
[----:B------:R-:W-:Y:S02]  /*84a0*/  IADD3 R72, P5, R67, R12, RZ ;  /* 0x0000000c43487210 */ /* 0x000fe40007fbe0ff */
[----:B-1----:R-:W-:-:S02]  /*84b0*/  F2FP.F16.F32.PACK_AB R20, RZ, R71 ;  /* 0x00000047ff14723e */ /* 0x002fc400000000ff */
[----:B------:R-:W-:Y:S01]  /*84c0*/  LOP3.LUT R71, R11, 0x40, RZ, 0xfc, !PT ;  /* 0x000000400b477812 */ /* 0x000fe200078efcff */
[----:B------:R-:W-:Y:S01]  /*84d0*/  IMAD.X R73, R21, 0x1, R13, P5 ;  /* 0x0000000115497824 */ /* 0x000fe200028e060d */
[C---:B------:R-:W-:Y:S01]  /*84e0*/  ISETP.GT.AND P1, PT, R10.reuse, 0x20, P3 ;  /* 0x000000200a00780c */ /* 0x040fe20001f24270 */
[----:B------:R1:W-:Y:S01]  /*84f0*/  @P0 STG.E.U16 desc[UR36][R90.64], R70 ;  /* 0x000000465a000986 */ /* 0x0003e2000c101524 */
[----:B------:R-:W-:Y:S02]  /*8500*/  LOP3.LUT R69, R11, 0x42, RZ, 0xfc, !PT ;  /* 0x000000420b457812 */ /* 0x000fe400078efcff */
[----:B------:R-:W-:Y:S01]  /*8510*/  ISETP.GT.AND P0, PT, R10, 0x21, P3 ;  /* 0x000000210a00780c */ /* 0x000fe20001f04270 */
[----:B------:R2:W-:Y:S01]  /*8520*/  @P4 STG.E.U16 desc[UR36][R72.64], R20 ;  /* 0x0000001448004986 */ /* 0x0005e2000c101524 */
[----:B0-----:R-:W-:Y:S02]  /*8530*/  IADD3 R88, P5, R71, R4, RZ ;  /* 0x0000000447587210 */ /* 0x001fe40007fbe0ff */
[----:B------:R-:W-:-:S03]  /*8540*/  F2FP.F16.F32.PACK_AB R14, RZ, R14 ;  /* 0x0000000eff0e723e */ /* 0x000fc600000000ff */
[----:B------:R-:W-:Y:S01]  /*8550*/  IMAD.X R89, R21, 0x1, R5, P5 ;  /* 0x0000000115597824 */ /* 0x000fe200028e0605 */
[----:B-1----:R-:W-:-:S04]  /*8560*/  IADD3 R90, P4, R69, R4, RZ ;  /* 0x00000004455a7210 */ /* 0x002fc80007f9e0ff */
[----:B------:R0:W-:Y:S01]  /*8570*/  @P1 STG.E.U16 desc[UR36][R88.64], R56 ;  /* 0x0000003858001986 */ /* 0x0001e2000c101524 */
[C---:B------:R-:W-:Y:S01]  /*8580*/  ISETP.GT.AND P1, PT, R10.reuse, 0x20, P2 ;  /* 0x000000200a00780c */ /* 0x040fe20001724270 */
[----:B------:R-:W-:Y:S01]  /*8590*/  IMAD.X R91, R21, 0x1, R5, P4 ;  /* 0x00000001155b7824 */ /* 0x000fe200020e0605 */
[----:B------:R-:W-:Y:S02]  /*85a0*/  IADD3 R92, P4, R71, R12, RZ ;  /* 0x0000000c475c7210 */ /* 0x000fe40007f9e0ff */
[----:B--2---:R-:W-:Y:S02]  /*85b0*/  LOP3.LUT R73, R11, 0x52, RZ, 0xfc, !PT ;  /* 0x000000520b497812 */ /* 0x004fe400078efcff */
[----:B------:R1:W-:Y:S01]  /*85c0*/  @P0 STG.E.U16 desc[UR36][R90.64], R14 ;  /* 0x0000000e5a000986 */ /* 0x0003e2000c101524 */
[----:B------:R-:W-:Y:S01]  /*85d0*/  ISETP.GT.AND P0, PT, R10, 0x21, P2 ;  /* 0x000000210a00780c */ /* 0x000fe20001704270 */
[----:B------:R-:W-:Y:S01]  /*85e0*/  IMAD.X R93, R21, 0x1, R13, P4 ;  /* 0x00000001155d7824 */ /* 0x000fe200020e060d */
[----:B------:R-:W-:-:S02]  /*85f0*/  F2FP.F16.F32.PACK_AB R20, RZ, R77 ;  /* 0x0000004dff14723e */ /* 0x000fc400000000ff */
[----:B0-----:R-:W-:Y:S02]  /*8600*/  IADD3 R88, P5, R69, R12, RZ ;  /* 0x0000000c45587210 */ /* 0x001fe40007fbe0ff */
[----:B------:R-:W-:Y:S01]  /*8610*/  PRMT R56, R75, 0x7610, R56 ;  /* 0x000076104b387816 */ /* 0x000fe20000000038 */
[----:B------:R-:W-:Y:S01]  /*8620*/  @P1 STG.E.U16 desc[UR36][R92.64], R74 ;  /* 0x0000004a5c001986 */ /* 0x000fe2000c101524 */
[----:B------:R-:W-:Y:S01]  /*8630*/  LOP3.LUT R75, R11, 0x50, RZ, 0xfc, !PT ;  /* 0x000000500b4b7812 */ /* 0x000fe200078efcff */
[----:B------:R-:W-:Y:S01]  /*8640*/  IMAD.X R89, R21, 0x1, R13, P5 ;  /* 0x0000000115597824 */ /* 0x000fe200028e060d */
[----:B------:R-:W-:Y:S01]  /*8650*/  ISETP.GT.AND P1, PT, R10, 0x28, P3 ;  /* 0x000000280a00780c */ /* 0x000fe20001f24270 */
[----:B-1----:R-:W-:Y:S01]  /*8660*/  FMUL R14, R76, R120 ;  /* 0x000000784c0e7220 */ /* 0x002fe20000400000 */
[-C--:B------:R-:W-:Y:S02]  /*8670*/  IADD3 R76, P4, R75, R4.reuse, RZ ;  /* 0x000000044b4c7210 */ /* 0x080fe40007f9e0ff */
[----:B------:R-:W-:Y:S01]  /*8680*/  IADD3 R90, P5, R73, R4, RZ ;  /* 0x00000004495a7210 */ /* 0x000fe20007fbe0ff */
[----:B------:R0:W-:Y:S01]  /*8690*/  @P0 STG.E.U16 desc[UR36][R88.64], R56 ;  /* 0x0000003858000986 */ /* 0x0001e2000c101524 */
[C---:B------:R-:W-:Y:S01]  /*86a0*/  ISETP.GT.AND P0, PT, R10.reuse, 0x29, P3 ;  /* 0x000000290a00780c */ /* 0x040fe20001f04270 */
[C-C-:B------:R-:W-:Y:S01]  /*86b0*/  IMAD.X R77, R21.reuse, 0x1, R5.reuse, P4 ;  /* 0x00000001154d7824 */ /* 0x140fe200020e0605 */
[----:B------:R-:W-:Y:S01]  /*86c0*/  ISETP.GT.AND P4, PT, R10, 0x28, P2 ;  /* 0x000000280a00780c */ /* 0x000fe20001784270 */
[----:B------:R-:W-:Y:S01]  /*86d0*/  IMAD.X R91, R21, 0x1, R5, P5 ;  /* 0x00000001155b7824 */ /* 0x000fe200028e0605 */
[----:B------:R-:W-:-:S05]  /*86e0*/  F2FP.F16.F32.PACK_AB R14, RZ, R14 ;  /* 0x0000000eff0e723e */ /* 0x000fca00000000ff */
[----:B------:R1:W-:Y:S01]  /*86f0*/  @P1 STG.E.U16 desc[UR36][R76.64], R14 ;  /* 0x0000000e4c001986 */ /* 0x0003e2000c101524 */
[C---:B------:R-:W-:Y:S02]  /*8700*/  ISETP.GT.AND P1, PT, R10.reuse, 0x29, P2 ;  /* 0x000000290a00780c */ /* 0x040fe40001724270 */
[-C--:B0-----:R-:W-:Y:S01]  /*8710*/  IADD3 R88, P5, R75, R12.reuse, RZ ;  /* 0x0000000c4b587210 */ /* 0x081fe20007fbe0ff */
[----:B------:R0:W-:Y:S01]  /*8720*/  @P0 STG.E.U16 desc[UR36][R90.64], R20 ;  /* 0x000000145a000986 */ /* 0x0001e2000c101524 */
[----:B------:R-:W-:Y:S02]  /*8730*/  PRMT R56, R79, 0x7610, R56 ;  /* 0x000076104f387816 */ /* 0x000fe40000000038 */
[----:B------:R-:W-:Y:S01]  /*8740*/  LOP3.LUT R79, R11, 0x62, RZ, 0xfc, !PT ;  /* 0x000000620b4f7812 */ /* 0x000fe200078efcff */
[--C-:B------:R-:W-:Y:S01]  /*8750*/  IMAD.X R89, R21, 0x1, R13.reuse, P5 ;  /* 0x0000000115597824 */ /* 0x100fe200028e060d */
[----:B------:R-:W-:Y:S02]  /*8760*/  ISETP.GT.AND P0, PT, R10, 0x30, P3 ;  /* 0x000000300a00780c */ /* 0x000fe40001f04270 */
[----:B------:R-:W-:Y:S01]  /*8770*/  IADD3 R92, P5, R73, R12, RZ ;  /* 0x0000000c495c7210 */ /* 0x000fe20007fbe0ff */
[----:B-1----:R-:W-:Y:S01]  /*8780*/  FMUL R14, R81, R120 ;  /* 0x00000078510e7220 */ /* 0x002fe20000400000 */
[----:B------:R-:W-:Y:S01]  /*8790*/  LOP3.LUT R77, R11, 0x60, RZ, 0xfc, !PT ;  /* 0x000000600b4d7812 */ /* 0x000fe200078efcff */
[----:B------:R1:W-:Y:S01]  /*87a0*/  @P4 STG.E.U16 desc[UR36][R88.64], R78 ;  /* 0x0000004e58004986 */ /* 0x0003e2000c101524 */
[----:B0-----:R-:W-:Y:S01]  /*87b0*/  F2FP.F16.F32.PACK_AB R20, RZ, R80 ;  /* 0x00000050ff14723e */ /* 0x001fe200000000ff */
[----:B------:R-:W-:Y:S01]  /*87c0*/  IMAD.X R93, R21, 0x1, R13, P5 ;  /* 0x00000001155d7824 */ /* 0x000fe200028e060d */
[----:B------:R-:W-:-:S02]  /*87d0*/  IADD3 R80, P4, R77, R4, RZ ;  /* 0x000000044d507210 */ /* 0x000fc40007f9e0ff */
[----:B------:R-:W-:Y:S02]  /*87e0*/  PRMT R58, R20, 0x7610, R58 ;  /* 0x00007610143a7816 */ /* 0x000fe4000000003a */
[----:B------:R-:W-:Y:S01]  /*87f0*/  F2FP.F16.F32.PACK_AB R14, RZ, R14 ;  /* 0x0000000eff0e723e */ /* 0x000fe200000000ff */
[--C-:B------:R-:W-:Y:S01]  /*8800*/  IMAD.X R81, R21, 0x1, R5.reuse, P4 ;  /* 0x0000000115517824 */ /* 0x100fe200020e0605 */
[----:B------:R-:W-:Y:S01]  /*8810*/  F2FP.F16.F32.PACK_AB R20, RZ, R82 ;  /* 0x00000052ff14723e */ /* 0x000fe200000000ff */
[----:B------:R0:W-:Y:S01]  /*8820*/  @P1 STG.E.U16 desc[UR36][R92.64], R56 ;  /* 0x000000385c001986 */ /* 0x0001e2000c101524 */
[----:B-1----:R-:W-:Y:S02]  /*8830*/  IADD3 R88, P4, R79, R4, RZ ;  /* 0x000000044f587210 */ /* 0x002fe40007f9e0ff */
[C---:B------:R-:W-:Y:S01]  /*8840*/  ISETP.GT.AND P1, PT, R10.reuse, 0x31, P3 ;  /* 0x000000310a00780c */ /* 0x040fe20001f24270 */
[----:B------:R1:W-:Y:S01]  /*8850*/  @P0 STG.E.U16 desc[UR36][R80.64], R58 ;  /* 0x0000003a50000986 */ /* 0x0003e2000c101524 */
[----:B------:R-:W-:Y:S01]  /*8860*/  ISETP.GT.AND P0, PT, R10, 0x30, P2 ;  /* 0x000000300a00780c */ /* 0x000fe20001704270 */
[----:B------:R-:W-:Y:S01]  /*8870*/  IMAD.X R89, R21, 0x1, R5, P4 ;  /* 0x0000000115597824 */ /* 0x000fe200020e0605 */
[----:B------:R-:W-:-:S02]  /*8880*/  IADD3 R82, P4, R77, R12, RZ ;  /* 0x0000000c4d527210 */ /* 0x000fc40007f9e0ff */
[----:B0-----:R-:W-:Y:S01]  /*8890*/  PRMT R56, R14, 0x7610, R56 ;  /* 0x000076100e387816 */ /* 0x001fe20000000038 */
[-C--:B------:R-:W-:Y:S02]  /*88a0*/  FMUL R14, R83, R120.reuse ;  /* 0x00000078530e7220 */ /* 0x080fe40000400000 */
[--C-:B------:R-:W-:Y:S01]  /*88b0*/  IMAD.X R83, R21, 0x1, R13.reuse, P4 ;  /* 0x0000000115537824 */ /* 0x100fe200020e060d */
[----:B------:R-:W-:Y:S01]  /*88c0*/  ISETP.GT.AND P4, PT, R10, 0x31, P2 ;  /* 0x000000310a00780c */ /* 0x000fe20001784270 */
[----:B-1----:R-:W-:Y:S01]  /*88d0*/  FMUL R58, R28, R120 ;  /* 0x000000781c3a7220 */ /* 0x002fe20000400000 */
[----:B------:R-:W-:Y:S01]  /*88e0*/  IADD3 R80, P5, R79, R12, RZ ;  /* 0x0000000c4f507210 */ /* 0x000fe20007fbe0ff */
[----:B------:R0:W-:Y:S01]  /*88f0*/  @P1 STG.E.U16 desc[UR36][R88.64], R56 ;  /* 0x0000003858001986 */ /* 0x0001e2000c101524 */
[----:B------:R-:W-:Y:S02]  /*8900*/  F2FP.F16.F32.PACK_AB R14, RZ, R14 ;  /* 0x0000000eff0e723e */ /* 0x000fe400000000ff */
[----:B------:R-:W-:Y:S01]  /*8910*/  ISETP.GT.AND P1, PT, R3, 0x100, PT ;  /* 0x000001000300780c */ /* 0x000fe20003f24270 */
[----:B------:R-:W-:Y:S01]  /*8920*/  IMAD.X R81, R21, 0x1, R13, P5 ;  /* 0x0000000115517824 */ /* 0x000fe200028e060d */
[----:B------:R-:W-:Y:S01]  /*8930*/  PRMT R62, R14, 0x7610, R62 ;  /* 0x000076100e3e7816 */ /* 0x000fe2000000003e */
[----:B------:R1:W-:Y:S01]  /*8940*/  @P0 STG.E.U16 desc[UR36][R82.64], R20 ;  /* 0x0000001452000986 */ /* 0x0003e2000c101524 */
[----:B------:R-:W-:Y:S01]  /*8950*/  ISETP.GT.AND P0, PT, R3, 0x108, PT ;  /* 0x000001080300780c */ /* 0x000fe20003f04270 */
[-C--:B------:R-:W-:Y:S01]  /*8960*/  FMUL R3, R24, R120.reuse ;  /* 0x0000007818037220 */ /* 0x080fe20000400000 */
[-C--:B------:R-:W-:Y:S01]  /*8970*/  FMUL R14, R25, R120.reuse ;  /* 0x00000078190e7220 */ /* 0x080fe20000400000 */
[----:B------:R2:W-:Y:S01]  /*8980*/  @P4 STG.E.U16 desc[UR36][R80.64], R62 ;  /* 0x0000003e50004986 */ /* 0x0005e2000c101524 */
[C---:B------:R-:W-:Y:S01]  /*8990*/  ISETP.GT.AND P4, PT, R10.reuse, 0x38, P3 ;  /* 0x000000380a00780c */ /* 0x040fe20001f84270 */
[----:B0-----:R-:W-:Y:S01]  /*89a0*/  FMUL R56, R27, R120 ;  /* 0x000000781b387220 */ /* 0x001fe20000400000 */
[----:B------:R-:W-:-:S02]  /*89b0*/  ISETP.GT.AND P3, PT, R10, 0x39, P3 ;  /* 0x000000390a00780c */ /* 0x000fc40001f64270 */
[----:B------:R-:W-:Y:S02]  /*89c0*/  F2FP.F16.F32.PACK_AB R3, RZ, R3 ;  /* 0x00000003ff03723e */ /* 0x000fe400000000ff */
[----:B------:R-:W-:Y:S01]  /*89d0*/  F2FP.F16.F32.PACK_AB R14, RZ, R14 ;  /* 0x0000000eff0e723e */ /* 0x000fe200000000ff */
[----:B-1----:R-:W-:Y:S01]  /*89e0*/  FMUL R20, R26, R120 ;  /* 0x000000781a147220 */ /* 0x002fe20000400000 */
[C---:B------:R-:W-:Y:S02]  /*89f0*/  LOP3.LUT R83, R11.reuse, 0x72, RZ, 0xfc, !PT ;  /* 0x000000720b537812 */ /* 0x040fe400078efcff */
[----:B------:R-:W-:Y:S02]  /*8a00*/  F2FP.F16.F32.PACK_AB R56, RZ, R56 ;  /* 0x00000038ff38723e */ /* 0x000fe400000000ff */
[----:B--2---:R-:W-:Y:S02]  /*8a10*/  LOP3.LUT R81, R11, 0x70, RZ, 0xfc, !PT ;  /* 0x000000700b517812 */ /* 0x004fe400078efcff */
[----:B------:R-:W-:-:S02]  /*8a20*/  F2FP.F16.F32.PACK_AB R20, RZ, R20 ;  /* 0x00000014ff14723e */ /* 0x000fc400000000ff */
[----:B------:R-:W-:Y:S02]  /*8a30*/  IADD3 R24, P5, R81, R4, RZ ;  /* 0x0000000451187210 */ /* 0x000fe40007fbe0ff */
[----:B------:R-:W-:-:S03]  /*8a40*/  F2FP.F16.F32.PACK_AB R58, RZ, R58 ;  /* 0x0000003aff3a723e */ /* 0x000fc600000000ff */
[----:B------:R-:W-:Y:S01]  /*8a50*/  IMAD.X R25, R21, 0x1, R5, P5 ;  /* 0x0000000115197824 */ /* 0x000fe200028e0605 */
[C---:B------:R-:W-:Y:S02]  /*8a60*/  ISETP.GT.AND P5, PT, R10.reuse, 0x38, P2 ;  /* 0x000000380a00780c */ /* 0x040fe400017a4270 */
[----:B------:R-:W-:Y:S02]  /*8a70*/  ISETP.GT.AND P2, PT, R10, 0x39, P2 ;  /* 0x000000390a00780c */ /* 0x000fe40001744270 */
[----:B------:R0:W-:Y:S01]  /*8a80*/  @P4 STG.E.U16 desc[UR36][R24.64], R84 ;  /* 0x0000005418004986 */ /* 0x0001e2000c101524 */
[----:B------:R-:W-:-:S05]  /*8a90*/  IADD3 R4, P4, R83, R4, RZ ;  /* 0x0000000453047210 */ /* 0x000fca0007f9e0ff */
[----:B------:R-:W-:Y:S01]  /*8aa0*/  IMAD.X R5, R21, 0x1, R5, P4 ;  /* 0x0000000115057824 */ /* 0x000fe200020e0605 */
[----:B------:R-:W-:-:S04]  /*8ab0*/  IADD3 R26, P4, R81, R12, RZ ;  /* 0x0000000c511a7210 */ /* 0x000fc80007f9e0ff */
[----:B------:R1:W-:Y:S01]  /*8ac0*/  @P3 STG.E.U16 desc[UR36][R4.64], R85 ;  /* 0x0000005504003986 */ /* 0x0003e2000c101524 */
[--C-:B------:R-:W-:Y:S01]  /*8ad0*/  IMAD.X R27, R21, 0x1, R13.reuse, P4 ;  /* 0x00000001151b7824 */ /* 0x100fe200020e060d */
[----:B------:R-:W-:Y:S02]  /*8ae0*/  IADD3 R12, P4, R83, R12, RZ ;  /* 0x0000000c530c7210 */ /* 0x000fe40007f9e0ff */
[----:B------:R-:W-:Y:S02]  /*8af0*/  ISETP.GT.AND P3, PT, R10, 0x1, P1 ;  /* 0x000000010a00780c */ /* 0x000fe40000f64270 */
[----:B------:R-:W-:Y:S01]  /*8b00*/  @P5 STG.E.U16 desc[UR36][R26.64], R86 ;  /* 0x000000561a005986 */ /* 0x000fe2000c101524 */
[----:B------:R-:W-:Y:S01]  /*8b10*/  IMAD.X R13, R21, 0x1, R13, P4 ;  /* 0x00000001150d7824 */ /* 0x000fe200020e060d */
[-C--:B0-----:R-:W-:Y:S02]  /*8b20*/  IADD3 R24, P5, R11, R6.reuse, RZ ;  /* 0x000000060b187210 */ /* 0x081fe40007fbe0ff */
[----:B------:R-:W-:-:S02]  /*8b30*/  IADD3 R28, P4, R15, R6, RZ ;  /* 0x000000060f1c7210 */ /* 0x000fc40007f9e0ff */
[----:B------:R0:W-:Y:S01]  /*8b40*/  @P2 STG.E.U16 desc[UR36][R12.64], R87 ;  /* 0x000000570c002986 */ /* 0x0001e2000c101524 */
[C---:B------:R-:W-:Y:S01]  /*8b50*/  ISETP.GT.AND P2, PT, R10.reuse, RZ, P1 ;  /* 0x000000ff0a00720c */ /* 0x040fe20000f44270 */
[C-C-:B------:R-:W-:Y:S01]  /*8b60*/  IMAD.X R25, R21.reuse, 0x1, R7.reuse, P5 ;  /* 0x0000000115197824 */ /* 0x140fe200028e0607 */
[----:B------:R-:W-:Y:S01]  /*8b70*/  ISETP.GT.AND P5, PT, R10, RZ, P0 ;  /* 0x000000ff0a00720c */ /* 0x000fe200007a4270 */
[----:B------:R-:W-:Y:S01]  /*8b80*/  IMAD.X R29, R21, 0x1, R7, P4 ;  /* 0x00000001151d7824 */ /* 0x000fe200020e0607 */
[----:B-1----:R-:W-:-:S05]  /*8b90*/  IADD3 R4, P4, R11, R8, RZ ;  /* 0x000000080b047210 */ /* 0x002fca0007f9e0ff */
[----:B------:R-:W-:-:S04]  /*8ba0*/  IMAD.X R5, R21, 0x1, R9, P4 ;  /* 0x0000000115057824 */ /* 0x000fc800020e0609 */
[----:B------:R-:W-:Y:S01]  /*8bb0*/  @P2 STG.E.U16 desc[UR36][R24.64], R3 ;  /* 0x0000000318002986 */ /* 0x000fe2000c101524 */
[----:B------:R-:W-:-:S03]  /*8bc0*/  ISETP.GT.AND P2, PT, R10, 0x1, P0 ;  /* 0x000000010a00780c */ /* 0x000fc60000744270 */
[----:B------:R1:W-:Y:S01]  /*8bd0*/  @P3 STG.E.U16 desc[UR36][R28.64], R14 ;  /* 0x0000000e1c003986 */ /* 0x0003e2000c101524 */
[----:B------:R-:W-:-:S03]  /*8be0*/  ISETP.GT.AND P3, PT, R10, 0x8, P1 ;  /* 0x000000080a00780c */ /* 0x000fc60000f64270 */
[----:B------:R2:W-:Y:S01]  /*8bf0*/  @P5 STG.E.U16 desc[UR36][R4.64], R20 ;  /* 0x0000001404005986 */ /* 0x0005e2000c101524 */
[----:B0-----:R-:W-:-:S05]  /*8c00*/  IADD3 R12, P5, R15, R8, RZ ;  /* 0x000000080f0c7210 */ /* 0x001fca0007fbe0ff */
[----:B------:R-:W-:Y:S01]  /*8c10*/  IMAD.X R13, R21, 0x1, R9, P5 ;  /* 0x00000001150d7824 */ /* 0x000fe200028e0609 */
[C---:B------:R-:W-:Y:S02]  /*8c20*/  ISETP.GT.AND P5, PT, R10.reuse, 0x9, P1 ;  /* 0x000000090a00780c */ /* 0x040fe40000fa4270 */
[-C--:B-1----:R-:W-:Y:S02]  /*8c30*/  IADD3 R14, P4, R59, R6.reuse, RZ ;  /* 0x000000063b0e7210 */ /* 0x082fe40007f9e0ff */
[----:B------:R-:W-:Y:S01]  /*8c40*/  @P2 STG.E.U16 desc[UR36][R12.64], R56 ;  /* 0x000000380c002986 */ /* 0x000fe2000c101524 */
[----:B------:R-:W-:Y:S02]  /*8c50*/  ISETP.GT.AND P2, PT, R10, 0x8, P0 ;  /* 0x000000080a00780c */ /* 0x000fe40000744270 */
[----:B------:R-:W-:Y:S01]  /*8c60*/  IMAD.X R15, R21, 0x1, R7, P4 ;  /* 0x00000001150f7824 */ /* 0x000fe200020e0607 */
[----:B--2---:R-:W-:-:S04]  /*8c70*/  IADD3 R4, P4, R57, R6, RZ ;  /* 0x0000000639047210 */ /* 0x004fc80007f9e0ff */
[----:B------:R-:W-:Y:S01]  /*8c80*/  @P3 STG.E.U16 desc[UR36][R14.64], R58 ;  /* 0x0000003a0e003986 */ /* 0x000fe2000c101524 */
[----:B------:R-:W-:Y:S01]  /*8c90*/  IMAD.X R5, R21, 0x1, R7, P4 ;  /* 0x0000000115057824 */ /* 0x000fe200020e0607 */
[-C--:B------:R-:W-:Y:S02]  /*8ca0*/  IADD3 R26, P4, R57, R8.reuse, RZ ;  /* 0x00000008391a7210 */ /* 0x080fe40007f9e0ff */
[----:B------:R-:W-:Y:S02]  /*8cb0*/  ISETP.GT.AND P3, PT, R10, 0x9, P0 ;  /* 0x000000090a00780c */ /* 0x000fe40000764270 */
[----:B------:R0:W-:Y:S01]  /*8cc0*/  @P5 STG.E.U16 desc[UR36][R4.64], R60 ;  /* 0x0000003c04005986 */ /* 0x0001e2000c101524 */
[----:B------:R-:W-:Y:S01]  /*8cd0*/  IADD3 R24, P5, R59, R8, RZ ;  /* 0x000000083b187210 */ /* 0x000fe20007fbe0ff */
[----:B------:R-:W-:-:S04]  /*8ce0*/  IMAD.X R27, R21, 0x1, R9, P4 ;  /* 0x00000001151b7824 */ /* 0x000fc800020e0609 */
[----:B------:R-:W-:Y:S01]  /*8cf0*/  IMAD.X R25, R21, 0x1, R9, P5 ;  /* 0x0000000115197824 */ /* 0x000fe200028e0609 */
[----:B------:R-:W-:-:S04]  /*8d00*/  ISETP.GT.AND P5, PT, R10, 0x10, P1 ;  /* 0x000000100a00780c */ /* 0x000fc80000fa4270 */
[----:B------:R-:W-:Y:S01]  /*8d10*/  @P2 STG.E.U16 desc[UR36][R24.64], R30 ;  /* 0x0000001e18002986 */ /* 0x000fe2000c101524 */
[----:B0-----:R-:W-:Y:S02]  /*8d20*/  IADD3 R4, P4, R63, R6, RZ ;  /* 0x000000063f047210 */ /* 0x001fe40007f9e0ff */
[C---:B------:R-:W-:Y:S01]  /*8d30*/  ISETP.GT.AND P2, PT, R10.reuse, 0x11, P1 ;  /* 0x000000110a00780c */ /* 0x040fe20000f44270 */
[----:B------:R-:W-:Y:S01]  /*8d40*/  @P3 STG.E.U16 desc[UR36][R26.64], R31 ;  /* 0x0000001f1a003986 */ /* 0x000fe2000c101524 */
[----:B------:R-:W-:Y:S01]  /*8d50*/  ISETP.GT.AND P3, PT, R10, 0x10, P0 ;  /* 0x000000100a00780c */ /* 0x000fe20000764270 */
[----:B------:R-:W-:Y:S01]  /*8d60*/  IMAD.X R5, R21, 0x1, R7, P4 ;  /* 0x0000000115057824 */ /* 0x000fe200020e0607 */
[----:B------:R-:W-:-:S04]  /*8d70*/  IADD3 R14, P4, R63, R8, RZ ;  /* 0x000000083f0e7210 */ /* 0x000fc80007f9e0ff */
        /* <DEDUP_REMOVED lines=65> */
[----:B------:R4:W-:Y:S01]  /*9190*/  @P2 STG.E.U16 desc[UR36][R24.64], R48 ;  /* 0x0000003018002986 */ /* 0x0009e2000c101524 */
[----:B0-----:R-:W-:Y:S02]  /*91a0*/  IADD3 R4, P4, R77, R8, RZ ;  /* 0x000000084d047210 */ /* 0x001fe40007f9e0ff */
[-C--:B------:R-:W-:Y:S01]  /*91b0*/  IADD3 R14, P2, R81, R6.reuse, RZ ;  /* 0x00000006510e7210 */ /* 0x080fe20007f5e0ff */
[----:B------:R4:W-:Y:S01]  /*91c0*/  @P3 STG.E.U16 desc[UR36][R26.64], R49 ;  /* 0x000000311a003986 */ /* 0x0009e2000c101524 */
[----:B------:R-:W-:Y:S01]  /*91d0*/  IADD3 R6, P3, R83, R6, RZ ;  /* 0x0000000653067210 */ /* 0x000fe20007f7e0ff */
[C---:B------:R-:W-:Y:S01]  /*91e0*/  IMAD.X R5, R21.reuse, 0x1, R9, P4 ;  /* 0x0000000115057824 */ /* 0x040fe200020e0609 */
[----:B------:R-:W-:Y:S01]  /*91f0*/  ISETP.GT.AND P4, PT, R10, 0x31, P0 ;  /* 0x000000310a00780c */ /* 0x000fe20000784270 */
[C-C-:B------:R-:W-:Y:S02]  /*9200*/  IMAD.X R15, R21.reuse, 0x1, R7.reuse, P2 ;  /* 0x00000001150f7824 */ /* 0x140fe400010e0607 */
[----:B------:R-:W-:Y:S01]  /*9210*/  IMAD.X R7, R21, 0x1, R7, P3 ;  /* 0x0000000115077824 */ /* 0x000fe200018e0607 */
[----:B------:R4:W-:Y:S01]  /*9220*/  @P5 STG.E.U16 desc[UR36][R4.64], R50 ;  /* 0x0000003204005986 */ /* 0x0009e2000c101524 */
[----:B------:R-:W-:-:S02]  /*9230*/  IADD3 R12, P5, R79, R8, RZ ;  /* 0x000000084f0c7210 */ /* 0x000fc40007fbe0ff */
[C---:B------:R-:W-:Y:S02]  /*9240*/  ISETP.GT.AND P3, PT, R10.reuse, 0x38, P1 ;  /* 0x000000380a00780c */ /* 0x040fe40000f64270 */
[C---:B------:R-:W-:Y:S01]  /*9250*/  ISETP.GT.AND P1, PT, R10.reuse, 0x39, P1 ;  /* 0x000000390a00780c */ /* 0x040fe20000f24270 */
[--C-:B------:R-:W-:Y:S01]  /*9260*/  IMAD.X R13, R21, 0x1, R9.reuse, P5 ;  /* 0x00000001150d7824 */ /* 0x100fe200028e0609 */
[-C--:B------:R-:W-:Y:S02]  /*9270*/  IADD3 R28, P5, R81, R8.reuse, RZ ;  /* 0x00000008511c7210 */ /* 0x080fe40007fbe0ff */
[----:B------:R-:W-:Y:S02]  /*9280*/  IADD3 R8, P2, R83, R8, RZ ;  /* 0x0000000853087210 */ /* 0x000fe40007f5e0ff */
[----:B------:R4:W-:Y:S01]  /*9290*/  @P4 STG.E.U16 desc[UR36][R12.64], R51 ;  /* 0x000000330c004986 */ /* 0x0009e2000c101524 */
[C-C-:B------:R-:W-:Y:S01]  /*92a0*/  IMAD.X R29, R21.reuse, 0x1, R9.reuse, P5 ;  /* 0x00000001151d7824 */ /* 0x140fe200028e0609 */
[C---:B------:R-:W-:Y:S01]  /*92b0*/  ISETP.GT.AND P5, PT, R10.reuse, 0x38, P0 ;  /* 0x000000380a00780c */ /* 0x040fe200007a4270 */
[----:B------:R-:W-:Y:S01]  /*92c0*/  IMAD.X R9, R21, 0x1, R9, P2 ;  /* 0x0000000115097824 */ /* 0x000fe200010e0609 */
[----:B------:R-:W-:Y:S01]  /*92d0*/  ISETP.GT.AND P0, PT, R10, 0x39, P0 ;  /* 0x000000390a00780c */ /* 0x000fe20000704270 */
[----:B------:R4:W-:Y:S04]  /*92e0*/  @P3 STG.E.U16 desc[UR36][R14.64], R52 ;  /* 0x000000340e003986 */ /* 0x0009e8000c101524 */
[----:B------:R4:W-:Y:S06]  /*92f0*/  @P1 STG.E.U16 desc[UR36][R6.64], R53 ;  /* 0x0000003506001986 */ /* 0x0009ec000c101524 */
[----:B------:R4:W-:Y:S04]  /*9300*/  @P5 STG.E.U16 desc[UR36][R28.64], R54 ;  /* 0x000000361c005986 */ /* 0x0009e8000c101524 */
[----:B------:R4:W-:Y:S02]  /*9310*/  @P0 STG.E.U16 desc[UR36][R8.64], R55 ;  /* 0x0000003708000986 */ /* 0x0009e4000c101524 */
.L_x_191:
[----:B------:R-:W-:Y:S05]  /*9320*/  BSYNC B0 ;  /* 0x0000000000007941 */ /* 0x000fea0003800000 */
.L_x_33:
[----:B------:R-:W-:Y:S01]  /*9330*/  ULDC UR4, c[0x0][0xc] ;  /* 0x0000030000047ab9 */ /* 0x000fe20000000800 */
[----:B------:R-:W-:Y:S01]  /*9340*/  ULDC UR5, c[0x0][0x10] ;  /* 0x0000040000057ab9 */ /* 0x000fe20000000800 */
[----:B0-----:R-:W0:Y:S01]  /*9350*/  LDC R3, c[0x0][0x14] ;  /* 0x00000500ff037b82 */ /* 0x001e220000000800 */
[----:B------:R-:W-:Y:S01]  /*9360*/  UIMAD.WIDE.U32 UR4, UR4, UR5, URZ ;  /* 0x00000005040472a5 */ /* 0x000fe2000f8e003f */
[----:B------:R-:W-:Y:S02]  /*9370*/  IMAD.MOV.U32 R123, RZ, RZ, -0x1 ;  /* 0xffffffffff7b7424 */ /* 0x000fe400078e00ff */
[----:B------:R-:W-:-:S03]  /*9380*/  IMAD.MOV.U32 R121, RZ, RZ, -0x1 ;  /* 0xffffffffff797424 */ /* 0x000fc600078e00ff */
[----:B0-----:R-:W-:-:S04]  /*9390*/  IMAD.WIDE.U32 R16, R3, UR4, R16 ;  /* 0x0000000403107c25 */ /* 0x001fc8000f8e0010 */
[----:B------:R-:W-:Y:S01]  /*93a0*/  IMAD R3, R3, UR5, RZ ;  /* 0x0000000503037c24 */ /* 0x000fe2000f8e02ff */
[----:B------:R-:W-:Y:S02]  /*93b0*/  ULDC.64 UR4, c[0x0][0x650] ;  /* 0x0001940000047ab9 */ /* 0x000fe40000000a00 */
[----:B------:R-:W-:Y:S01]  /*93c0*/  ISETP.GE.U32.AND P0, PT, R16, UR4, PT ;  /* 0x0000000410007c0c */ /* 0x000fe2000bf06070 */
[--C-:B------:R-:W-:Y:S01]  /*93d0*/  IMAD.IADD R17, R17, 0x1, R3.reuse ;  /* 0x0000000111117824 */ /* 0x100fe200078e0203 */
[----:B------:R-:W-:-:S04]  /*93e0*/  PRMT R3, RZ, 0x7610, R3 ;  /* 0x00007610ff037816 */ /* 0x000fc80000000003 */
[----:B------:R-:W-:-:S13]  /*93f0*/  ISETP.GE.U32.AND.EX P0, PT, R17, UR5, PT, P0 ;  /* 0x0000000511007c0c */ /* 0x000fda000bf06100 */
[----:B------:R-:W-:Y:S05]  /*9400*/  @P0 BRA `(.L_x_192) ;  /* 0x0000000400640947 */ /* 0x000fea0003800000 */
[----:B----4-:R-:W0:Y:S01]  /*9410*/  S2R R12, SR_CTAID.X ;  /* 0x00000000000c7919 */ /* 0x010e220000002500 */
[----:B------:R-:W4:Y:S01]  /*9420*/  LDC.64 R10, c[0x0][0x628] ;  /* 0x00018a00ff0a7b82 */ /* 0x000f220000000a00 */
[----:B------:R-:W-:Y:S01]  /*9430*/  ULDC UR4, c[0x0][0x150] ;  /* 0x0000540000047ab9 */ /* 0x000fe20000000800 */
[----:B-1----:R-:W-:Y:S01]  /*9440*/  IMAD.MOV.U32 R8, RZ, RZ, R16 ;  /* 0x000000ffff087224 */ /* 0x002fe200078e0010 */
[----:B------:R-:W1:Y:S01]  /*9450*/  S2R R24, SR_CTAID.Y ;  /* 0x0000000000187919 */ /* 0x000e620000002600 */
[----:B------:R-:W-:-:S04]  /*9460*/  IMAD.MOV.U32 R9, RZ, RZ, R17 ;  /* 0x000000ffff097224 */ /* 0x000fc800078e0011 */
[----:B------:R-:W1:Y:S08]  /*9470*/  LDC R21, c[0x0][0x144] ;  /* 0x00005100ff157b82 */ /* 0x000e700000000800 */
[----:B------:R-:W1:Y:S08]  /*9480*/  LDC R0, c[0x0][0x630] ;  /* 0x00018c00ff007b82 */ /* 0x000e700000000800 */
[----:B------:R-:W1:Y:S01]  /*9490*/  LDC.64 R14, c[0x0][0x620] ;  /* 0x00018800ff0e7b82 */ /* 0x000e620000000a00 */
[----:B----4-:R-:W-:-:S04]  /*94a0*/  ISETP.NE.U32.AND P0, PT, R10, RZ, PT ;  /* 0x000000ff0a00720c */ /* 0x010fc80003f05070 */
[----:B------:R-:W-:Y:S02]  /*94b0*/  ISETP.NE.AND.EX P0, PT, R11, RZ, PT, P0 ;  /* 0x000000ff0b00720c */ /* 0x000fe40003f05300 */
[----:B0-----:R-:W-:-:S05]  /*94c0*/  I2FP.F32.U32 R3, R12 ;  /* 0x0000000c00037245 */ /* 0x001fca0000201000 */
[----:B------:R-:W-:-:S04]  /*94d0*/  FMUL R3, R3, UR4 ;  /* 0x0000000403037c20 */ /* 0x000fc80008400000 */
[----:B------:R0:W4:Y:S02]  /*94e0*/  F2I.U32.TRUNC.NTZ R20, R3 ;  /* 0x0000000300147305 */ /* 0x000124000020f000 */
[----:B------:R-:W-:Y:S05]  /*94f0*/  @!P0 BRA `(.L_x_193) ;  /* 0x0000000000288947 */ /* 0x000fea0003800000 */
[----:B0-----:R-:W0:Y:S02]  /*9500*/  LDC R3, c[0x0][0x634] ;  /* 0x00018d00ff037b82 */ /* 0x001e240000000800 */
[----:B0-----:R-:W-:-:S05]  /*9510*/  IADD3 R3, P0, R16, R3, RZ ;  /* 0x0000000310037210 */ /* 0x001fca0007f1e0ff */
[----:B------:R-:W-:-:S04]  /*9520*/  IMAD.X R13, RZ, RZ, R17, P0 ;  /* 0x000000ffff0d7224 */ /* 0x000fc800000e0611 */
[----:B---3--:R-:W-:-:S04]  /*9530*/  IMAD.WIDE.U32 R4, R13, R10, RZ ;  /* 0x0000000a0d047225 */ /* 0x008fc800078e00ff */
[----:B------:R-:W-:-:S04]  /*9540*/  IMAD.WIDE.U32 R6, P0, R3, R11, R4 ;  /* 0x0000000b03067225 */ /* 0x000fc80007800004 */
[----:B------:R-:W-:-:S04]  /*9550*/  IMAD.WIDE.U32 R4, R3, R10, RZ ;  /* 0x0000000a03047225 */ /* 0x000fc800078e00ff */
[----:B------:R-:W-:Y:S01]  /*9560*/  IMAD.X R9, RZ, RZ, RZ, P0 ;  /* 0x000000ffff097224 */ /* 0x000fe200000e06ff */
[----:B------:R-:W-:Y:S01]  /*9570*/  IADD3 RZ, P0, R5, R6, RZ ;  /* 0x0000000605ff7210 */ /* 0x000fe20007f1e0ff */
[----:B------:R-:W-:-:S04]  /*9580*/  IMAD.MOV.U32 R8, RZ, RZ, R7 ;  /* 0x000000ffff087224 */ /* 0x000fc800078e0007 */
[----:B------:R-:W-:-:S08]  /*9590*/  IMAD.WIDE.U32.X R8, R13, R11, R8, P0 ;  /* 0x0000000b0d087225 */ /* 0x000fd000000e0408 */
.L_x_193:
[----:B------:R-:W2:Y:S01]  /*95a0*/  LDC.64 R28, c[0x0][0x640] ;  /* 0x00019000ff1c7b82 */ /* 0x000ea20000000a00 */
[-CC-:B-1----:R-:W-:Y:S01]  /*95b0*/  SHF.R.U64 R121, R8, R0.reuse, R9.reuse ;  /* 0x0000000008797219 */ /* 0x182fe20000001209 */
[----:B----4-:R-:W-:Y:S01]  /*95c0*/  IMAD.MOV R20, RZ, RZ, -R20 ;  /* 0x000000ffff147224 */ /* 0x010fe200078e0a14 */
[----:B------:R-:W-:Y:S01]  /*95d0*/  SHF.R.U32.HI R0, RZ, R0, R9 ;  /* 0x00000000ff007219 */ /* 0x000fe20000011609 */
[----:B------:R-:W-:Y:S01]  /*95e0*/  ULDC UR4, c[0x0][0x154] ;  /* 0x0000550000047ab9 */ /* 0x000fe20000000800 */
[----:B0-----:R-:W-:Y:S01]  /*95f0*/  IADD3 R3, P0, RZ, -R121, RZ ;  /* 0x80000079ff037210 */ /* 0x001fe20007f1e0ff */
[----:B------:R-:W-:Y:S02]  /*9600*/  IMAD R21, R21, R20, R12 ;  /* 0x0000001415157224 */ /* 0x000fe400078e020c */
[----:B------:R-:W0:Y:S01]  /*9610*/  LDC R6, c[0x0][0x618] ;  /* 0x00018600ff067b82 */ /* 0x000e220000000800 */
[----:B------:R-:W-:Y:S02]  /*9620*/  IMAD.MOV.U32 R7, RZ, RZ, 0x1 ;  /* 0x00000001ff077424 */ /* 0x000fe400078e00ff */
[----:B---3--:R-:W-:-:S04]  /*9630*/  IMAD.X R5, RZ, RZ, ~R0, P0 ;  /* 0x000000ffff057224 */ /* 0x008fc800000e0e00 */
[-C--:B------:R-:W-:Y:S01]  /*9640*/  IMAD R0, R5, R14.reuse, RZ ;  /* 0x0000000e05007224 */ /* 0x080fe200078e02ff */
[----:B------:R-:W1:Y:S01]  /*9650*/  LDC R8, c[0x0][0x608] ;  /* 0x00018200ff087b82 */ /* 0x000e620000000800 */
[----:B------:R-:W-:-:S04]  /*9660*/  IMAD.WIDE.U32 R4, R3, R14, R16 ;  /* 0x0000000e03047225 */ /* 0x000fc800078e0010 */
[----:B------:R-:W-:Y:S01]  /*9670*/  IMAD R3, R3, R15, R0 ;  /* 0x0000000f03037224 */ /* 0x000fe200078e0200 */
[----:B------:R-:W-:Y:S02]  /*9680*/  I2FP.F32.U32 R0, R24 ;  /* 0x0000001800007245 */ /* 0x000fe40000201000 */
[----:B------:R-:W3:Y:S01]  /*9690*/  LDC R26, c[0x0][0x658] ;  /* 0x00019600ff1a7b82 */ /* 0x000ee20000000800 */
[----:B------:R-:W-:Y:S01]  /*96a0*/  IMAD.IADD R3, R5, 0x1, R3 ;  /* 0x0000000105037824 */ /* 0x000fe200078e0203 */
[----:B--2---:R-:W-:Y:S01]  /*96b0*/  ISETP.NE.U32.AND P0, PT, R28, RZ, PT ;  /* 0x000000ff1c00720c */ /* 0x004fe20003f05070 */
[----:B------:R-:W-:Y:S01]  /*96c0*/  FMUL R0, R0, UR4 ;  /* 0x0000000400007c20 */ /* 0x000fe20008400000 */
[----:B------:R-:W-:Y:S02]  /*96d0*/  IMAD.MOV.U32 R5, RZ, RZ, -0x1 ;  /* 0xffffffffff057424 */ /* 0x000fe400078e00ff */
[----:B------:R-:W-:Y:S01]  /*96e0*/  ISETP.NE.AND.EX P0, PT, R29, RZ, PT, P0 ;  /* 0x000000ff1d00720c */ /* 0x000fe20003f05300 */
[----:B------:R2:W4:Y:S01]  /*96f0*/  F2I.U32.TRUNC.NTZ R13, R0 ;  /* 0x00000000000d7305 */ /* 0x000522000020f000 */
[----:B------:R-:W2:Y:S01]  /*9700*/  LDC R15, c[0x0][0x148] ;  /* 0x00005200ff0f7b82 */ /* 0x000ea20000000800 */
[----:B0-----:R-:W-:-:S02]  /*9710*/  SHF.R.U64 R12, R4, R6, R3 ;  /* 0x00000006040c7219 */ /* 0x001fc40000001203 */
[----:B------:R-:W-:-:S05]  /*9720*/  SHF.R.U32.HI R3, RZ, R6, R3 ;  /* 0x00000006ff037219 */ /* 0x000fca0000011603 */
[----:B------:R-:W0:Y:S01]  /*9730*/  LDC R20, c[0x0][0x600] ;  /* 0x00018000ff147b82 */ /* 0x000e220000000800 */
[-CC-:B-1----:R-:W-:Y:S02]  /*9740*/  SHF.R.U64 R10, R12, R8.reuse, R3.reuse ;  /* 0x000000080c0a7219 */ /* 0x182fe40000001203 */
[----:B------:R-:W-:-:S05]  /*9750*/  SHF.R.U32.HI R3, RZ, R8, R3 ;  /* 0x00000008ff037219 */ /* 0x000fca0000011603 */
[----:B------:R-:W1:Y:S01]  /*9760*/  LDC R27, c[0x0][0x648] ;  /* 0x00019200ff1b7b82 */ /* 0x000e620000000800 */
[-C--:B---3--:R-:W-:Y:S02]  /*9770*/  SHF.L.U32 R4, R5, R26.reuse, RZ ;  /* 0x0000001a05047219 */ /* 0x088fe400000006ff */
[-CC-:B------:R-:W-:Y:S02]  /*9780*/  SHF.R.U64 R14, R10, R26.reuse, R3.reuse ;  /* 0x0000001a0a0e7219 */ /* 0x180fe40000001203 */
[----:B------:R-:W-:Y:S02]  /*9790*/  SHF.R.U32.HI R5, RZ, R26, R3 ;  /* 0x0000001aff057219 */ /* 0x000fe40000011603 */
[----:B------:R-:W-:Y:S01]  /*97a0*/  LOP3.LUT R25, RZ, R4, RZ, 0x33, !PT ;  /* 0x00000004ff197212 */ /* 0x000fe200078e33ff */
[----:B------:R-:W3:Y:S01]  /*97b0*/  LDC R30, c[0x0][0x638] ;  /* 0x00018e00ff1e7b82 */ /* 0x000ee20000000800 */
[----:B------:R-:W-:Y:S01]  /*97c0*/  SHF.L.U32 R26, R7, R26, RZ ;  /* 0x0000001a071a7219 */ /* 0x000fe200000006ff */
[----:B------:R-:W-:-:S06]  /*97d0*/  IMAD.MOV.U32 R4, RZ, RZ, R14 ;  /* 0x000000ffff047224 */ /* 0x000fcc00078e000e */
[----:B------:R-:W0:Y:S01]  /*97e0*/  LDC R31, c[0x0][0x610] ;  /* 0x00018400ff1f7b82 */ /* 0x000e220000000800 */
[----:B----4-:R-:W-:Y:S05]  /*97f0*/  @!P0 BRA `(.L_x_194) ;  /* 0x0000000000288947 */ /* 0x010fea0003800000 */
        /* <DEDUP_REMOVED lines=10> */
.L_x_194:
[----:B------:R-:W-:Y:S01]  /*98a0*/  ISETP.NE.AND P0, PT, R2, 0x1, PT ;  /* 0x000000010200780c */ /* 0x000fe20003f05270 */
[----:B0-----:R-:W-:Y:S01]  /*98b0*/  VIADD R7, R20, 0xffffffff ;  /* 0xffffffff14077836 */ /* 0x001fe20000000000 */
[----:B-12---:R-:W-:Y:S01]  /*98c0*/  SHF.R.U64 R0, R4, R27, R5 ;  /* 0x0000001b04007219 */ /* 0x006fe20000001205 */
[----:B------:R-:W-:Y:S01]  /*98d0*/  IMAD.MOV R13, RZ, RZ, -R13 ;  /* 0x000000ffff0d7224 */ /* 0x000fe200078e0a0d */
[----:B------:R-:W-:Y:S01]  /*98e0*/  LOP3.LUT R5, R10, R25, RZ, 0xc0, !PT ;  /* 0x000000190a057212 */ /* 0x000fe200078ec0ff */
[----:B------:R-:W-:Y:S01]  /*98f0*/  IMAD.MOV.U32 R4, RZ, RZ, 0x1 ;  /* 0x00000001ff047424 */ /* 0x000fe200078e00ff */
[----:B------:R-:W-:Y:S01]  /*9900*/  LOP3.LUT R12, R12, R7, RZ, 0xc0, !PT ;  /* 0x000000070c0c7212 */ /* 0x000fe200078ec0ff */
[----:B------:R-:W-:Y:S02]  /*9910*/  IMAD.MOV R3, RZ, RZ, -R0 ;  /* 0x000000ffff037224 */ /* 0x000fe400078e0a00 */
[----:B------:R-:W-:Y:S02]  /*9920*/  IMAD R0, R26, R0, R5 ;  /* 0x000000001a007224 */ /* 0x000fe400078e0205 */
[----:B---3--:R-:W-:-:S02]  /*9930*/  IMAD R3, R3, R30, R14 ;  /* 0x0000001e03037224 */ /* 0x008fc400078e020e */
[----:B------:R-:W-:Y:S02]  /*9940*/  @P0 IMAD R21, R15, R13, R24 ;  /* 0x0000000d0f150224 */ /* 0x000fe400078e0218 */
[----:B------:R-:W-:Y:S01]  /*9950*/  IMAD R5, R3, R20, R12 ;  /* 0x0000001403057224 */ /* 0x000fe200078e020c */
[----:B------:R-:W-:Y:S01]  /*9960*/  PRMT R3, R4, 0x7610, R3 ;  /* 0x0000761004037816 */ /* 0x000fe20000000003 */
[----:B------:R-:W-:-:S05]  /*9970*/  IMAD R0, R0, R31, R21 ;  /* 0x0000001f00007224 */ /* 0x000fca00078e0215 */
[----:B------:R-:W-:Y:S02]  /*9980*/  SEL R123, R5, R0, !P0 ;  /* 0x00000000057b7207 */ /* 0x000fe40004000000 */
[----:B------:R-:W-:-:S07]  /*9990*/  SEL R0, R0, R5, !P0 ;  /* 0x0000000500007207 */ /* 0x000fce0004000000 */
.L_x_192:
[----:B------:R-:W-:Y:S01]  /*99a0*/  LOP3.LUT P0, RZ, R3, 0xff, RZ, 0xc0, !PT ;  /* 0x000000ff03ff7812 */ /* 0x000fe2000780c0ff */
[----:B------:R-:W-:-:S12]  /*99b0*/  IMAD.MOV.U32 R124, RZ, RZ, R0 ;  /* 0x000000ffff7c7224 */ /* 0x000fd800078e0000 */
[----:B------:R-:W-:Y:S05]  /*99c0*/  @P0 BRA `(.L_x_195) ;  /* 0xffffff7800740947 */ /* 0x000fea000383ffff */
[----:B------:R-:W-:Y:S05]  /*99d0*/  EXIT ;  /* 0x000000000000794d */ /* 0x000fea0003800000 */
.L_x_8:
[----:B0-----:R-:W-:Y:S01]  /*99e0*/  ULDC.64 UR4, c[0x0][0x650] ;  /* 0x0001940000047ab9 */ /* 0x001fe20000000a00 */
        /* <DEDUP_REMOVED lines=25> */
.L_x_197:
[----:B------:R-:W0:Y:S01]  /*9b80*/  LDC.64 R28, c[0x0][0x640] ;  /* 0x00019000ff1c7b82 */ /* 0x000e220000000a00 */
[-CC-:B------:R-:W-:Y:S01]  /*9b90*/  SHF.R.U64 R22, R12, R6.reuse, R13.reuse ;  /* 0x000000060c167219 */ /* 0x180fe2000000120d */
[----:B------:R-:W-:Y:S01]  /*9ba0*/  IMAD.MOV.U32 R30, RZ, RZ, 0x1 ;  /* 0x00000001ff1e7424 */ /* 0x000fe200078e00ff */
[----:B------:R-:W-:Y:S02]  /*9bb0*/  SHF.R.U32.HI R6, RZ, R6, R13 ;  /* 0x00000006ff067219 */ /* 0x000fe4000001160d */
        /* <DEDUP_REMOVED lines=8> */
[----:B------:R-:W-:Y:S01]  /*9c40*/  IMAD.IADD R9, R9, 0x1, R11 ;  /* 0x0000000109097824 */ /* 0x000fe200078e020b */
[----:B0-----:R-:W-:-:S04]  /*9c50*/  ISETP.NE.U32.AND P0, PT, R28, RZ, PT ;  /* 0x000000ff1c00720c */ /* 0x001fc80003f05070 */
[----:B------:R-:W-:Y:S02]  /*9c60*/  ISETP.NE.AND.EX P0, PT, R29, RZ, PT, P0 ;  /* 0x000000ff1d00720c */ /* 0x000fe40003f05300 */
[----:B------:R-:W0:Y:S01]  /*9c70*/  LDC R20, c[0x0][0x600] ;  /* 0x00018000ff147b82 */ /* 0x000e220000000800 */
[-CC-:B-1----:R-:W-:Y:S01]  /*9c80*/  SHF.R.U64 R14, R8, R10.reuse, R9.reuse ;  /* 0x0000000a080e7219 */ /* 0x182fe20000001209 */
[----:B------:R-:W-:Y:S01]  /*9c90*/  IMAD.MOV.U32 R8, RZ, RZ, -0x1 ;  /* 0xffffffffff087424 */ /* 0x000fe200078e00ff */
[----:B------:R-:W-:-:S05]  /*9ca0*/  SHF.R.U32.HI R9, RZ, R10, R9 ;  /* 0x0000000aff097219 */ /* 0x000fca0000011609 */
[----:B------:R-:W1:Y:S01]  /*9cb0*/  LDC R26, c[0x0][0x648] ;  /* 0x00019200ff1a7b82 */ /* 0x000e620000000800 */
[-CC-:B--2---:R-:W-:Y:S02]  /*9cc0*/  SHF.R.U64 R21, R14, R12.reuse, R9.reuse ;  /* 0x0000000c0e157219 */ /* 0x184fe40000001209 */
[----:B------:R-:W-:-:S05]  /*9cd0*/  SHF.R.U32.HI R6, RZ, R12, R9 ;  /* 0x0000000cff067219 */ /* 0x000fca0000011609 */
[----:B------:R-:W2:Y:S01]  /*9ce0*/  LDC R27, c[0x0][0x638] ;  /* 0x00018e00ff1b7b82 */ /* 0x000ea20000000800 */
[-C--:B---3--:R-:W-:Y:S02]  /*9cf0*/  SHF.L.U32 R8, R8, R25.reuse, RZ ;  /* 0x0000001908087219 */ /* 0x088fe400000006ff */
[-CC-:B------:R-:W-:Y:S02]  /*9d00*/  SHF.R.U64 R23, R21, R25.reuse, R6.reuse ;  /* 0x0000001915177219 */ /* 0x180fe40000001206 */
[----:B------:R-:W-:Y:S02]  /*9d10*/  LOP3.LUT R32, RZ, R8, RZ, 0x33, !PT ;  /* 0x00000008ff207212 */ /* 0x000fe400078e33ff */
[----:B------:R-:W-:Y:S01]  /*9d20*/  SHF.R.U32.HI R9, RZ, R25, R6 ;  /* 0x00000019ff097219 */ /* 0x000fe20000011606 */
[----:B------:R-:W3:Y:S01]  /*9d30*/  LDC R31, c[0x0][0x610] ;  /* 0x00018400ff1f7b82 */ /* 0x000ee20000000800 */
[----:B------:R-:W-:Y:S01]  /*9d40*/  IMAD.MOV.U32 R8, RZ, RZ, R23 ;  /* 0x000000ffff087224 */ /* 0x000fe200078e0017 */
[----:B------:R-:W-:Y:S06]  /*9d50*/  @!P0 BRA `(.L_x_198) ;  /* 0x0000000000288947 */ /* 0x000fec0003800000 */
        /* <DEDUP_REMOVED lines=10> */
.L_x_198:
[----:B------:R-:W-:Y:S02]  /*9e00*/  ISETP.NE.AND P0, PT, R2, 0x1, PT ;  /* 0x000000010200780c */ /* 0x000fe40003f05270 */
[----:B-1----:R-:W-:Y:S01]  /*9e10*/  SHF.R.U64 R6, R8, R26, R9 ;  /* 0x0000001a08067219 */ /* 0x002fe20000001209 */
[----:B0-----:R-:W-:Y:S01]  /*9e20*/  VIADD R9, R20, 0xffffffff ;  /* 0xffffffff14097836 */ /* 0x001fe20000000000 */
[----:B------:R-:W-:Y:S02]  /*9e30*/  SHF.L.U32 R30, R30, R25, RZ ;  /* 0x000000191e1e7219 */ /* 0x000fe400000006ff */
[----:B------:R-:W-:Y:S01]  /*9e40*/  LOP3.LUT R5, R21, R32, RZ, 0xc0, !PT ;  /* 0x0000002015057212 */ /* 0x000fe200078ec0ff */
[----:B------:R-:W-:-:S04]  /*9e50*/  IMAD.MOV R8, RZ, RZ, -R6 ;  /* 0x000000ffff087224 */ /* 0x000fc800078e0a06 */
[----:B------:R-:W-:Y:S01]  /*9e60*/  IMAD R6, R30, R6, R5 ;  /* 0x000000061e067224 */ /* 0x000fe200078e0205 */
[----:B------:R-:W-:Y:S01]  /*9e70*/  LOP3.LUT R5, R14, R9, RZ, 0xc0, !PT ;  /* 0x000000090e057212 */ /* 0x000fe200078ec0ff */
[----:B------:R-:W-:Y:S02]  /*9e80*/  @P0 IMAD R3, R7, R24, R4 ;  /* 0x0000001807030224 */ /* 0x000fe400078e0204 */
[----:B--2---:R-:W-:Y:S02]  /*9e90*/  IMAD R4, R8, R27, R23 ;  /* 0x0000001b08047224 */ /* 0x004fe400078e0217 */
[----:B---3--:R-:W-:Y:S02]  /*9ea0*/  IMAD R3, R6, R31, R3 ;  /* 0x0000001f06037224 */ /* 0x008fe400078e0203 */
[----:B------:R-:W-:Y:S02]  /*9eb0*/  IMAD R4, R4, R20, R5 ;  /* 0x0000001404047224 */ /* 0x000fe400078e0205 */
[----:B------:R-:W-:-:S02]  /*9ec0*/  IMAD.MOV.U32 R8, RZ, RZ, 0x1 ;  /* 0x00000001ff087424 */ /* 0x000fc400078e00ff */
[----:B------:R-:W-:Y:S01]  /*9ed0*/  IMAD.MOV.U32 R6, RZ, RZ, R22 ;  /* 0x000000ffff067224 */ /* 0x000fe200078e0016 */
[----:B------:R-:W-:Y:S02]  /*9ee0*/  SEL R21, R4, R3, !P0 ;  /* 0x0000000304157207 */ /* 0x000fe40004000000 */
[----:B------:R-:W-:-:S07]  /*9ef0*/  SEL R20, R3, R4, !P0 ;  /* 0x0000000403147207 */ /* 0x000fce0004000000 */
.L_x_196:
[----:B------:R-:W-:-:S08]  /*9f00*/  NOP ;  /* 0x0000000000007918 */ /* 0x000fd00000000000 */
[----:B------:R-:W0:-:S00]  /*9f10*/  USETMAXREG.DEALLOC.CTAPOOL 0x28 ;  /* 0x00000028000079c8 */ /* 0x000e0000080e0500 */
[----:B0-----:R-:W-:-:S13]  /*9f20*/  ISETP.NE.AND P0, PT, R0, RZ, PT ;  /* 0x000000ff0000720c */ /* 0x001fda0003f05270 */
[----:B------:R-:W-:Y:S05]  /*9f30*/  @P0 EXIT ;  /* 0x000000000000094d */ /* 0x000fea0003800000 */
[----:B------:R-:W-:Y:S01]  /*9f40*/  LOP3.LUT P0, RZ, R8, 0xff, RZ, 0xc0, !PT ;  /* 0x000000ff08ff7812 */ /* 0x000fe2000780c0ff */
[----:B------:R-:W-:Y:S02]  /*9f50*/  IMAD.MOV.U32 R0, RZ, RZ, 0x1 ;  /* 0x00000001ff007424 */ /* 0x000fe400078e00ff */
[----:B------:R-:W-:-:S10]  /*9f60*/  IMAD.MOV.U32 R3, RZ, RZ, RZ ;  /* 0x000000ffff037224 */ /* 0x000fd400078e00ff */
[----:B------:R-:W-:Y:S05]  /*9f70*/  @!P0 BRA `(.L_x_199) ;  /* 0x0000000c00488947 */ /* 0x000fea0003800000 */
[----:B------:R-:W0:Y:S01]  /*9f80*/  LDC R0, c[0x0][0x28c] ;  /* 0x0000a300ff007b82 */ /* 0x000e220000000800 */
[----:B------:R-:W1:Y:S01]  /*9f90*/  S2R R11, SR_CgaCtaId ;  /* 0x00000000000b7919 */ /* 0x000e620000008800 */
[----:B------:R-:W-:Y:S01]  /*9fa0*/  ULDC UR5, c[0x0][0x600] ;  /* 0x0001800000057ab9 */ /* 0x000fe20000000800 */
[----:B------:R-:W-:Y:S01]  /*9fb0*/  ULDC UR4, c[0x0][0xc] ;  /* 0x0000030000047ab9 */ /* 0x000fe20000000800 */
[----:B------:R-:W-:Y:S01]  /*9fc0*/  UIADD3 UR16, UR5, -0x1, URZ ;  /* 0xffffffff05107890 */ /* 0x000fe2000fffe03f */
[----:B------:R-:W-:Y:S01]  /*9fd0*/  BSSY B0, `(.L_x_199) ;  /* 0x00000cc000007945 */ /* 0x000fe20003800000 */
[----:B------:R-:W-:Y:S01]  /*9fe0*/  ULDC UR6, c[0x0][0x658] ;  /* 0x0001960000067ab9 */ /* 0x000fe20000000800 */
[----:B------:R-:W-:Y:S01]  /*9ff0*/  ULDC UR5, c[0x0][0x10] ;  /* 0x0000040000057ab9 */ /* 0x000fe20000000800 */
[----:B------:R-:W-:Y:S01]  /*a000*/  UMOV UR7, 0xffffffff ;  /* 0xffffffff00077882 */ /* 0x000fe20000000000 */
[----:B------:R-:W-:Y:S01]  /*a010*/  UMOV UR8, 0x1 ;  /* 0x0000000100087882 */ /* 0x000fe20000000000 */
[----:B------:R-:W-:Y:S01]  /*a020*/  UIMAD.WIDE.U32 UR4, UR4, UR5, URZ ;  /* 0x00000005040472a5 */ /* 0x000fe2000f8e003f */
[----:B------:R-:W-:Y:S01]  /*a030*/  IMAD.MOV.U32 R9, RZ, RZ, 0x1 ;  /* 0x00000001ff097424 */ /* 0x000fe200078e00ff */
[----:B------:R-:W-:Y:S01]  /*a040*/  USHF.L.U32 UR7, UR7, UR6, URZ ;  /* 0x0000000607077299 */ /* 0x000fe2000800063f */
[----:B------:R-:W-:Y:S01]  /*a050*/  LOP3.LUT R13, R19, 0x2, RZ, 0xfc, !PT ;  /* 0x00000002130d7812 */ /* 0x000fe200078efcff */
[----:B------:R-:W-:-:S02]  /*a060*/  USHF.L.U32 UR18, UR8, UR6, URZ ;  /* 0x0000000608127299 */ /* 0x000fc4000800063f */
[----:B------:R-:W-:Y:S01]  /*a070*/  ULOP3.LUT UR17, URZ, UR7, URZ, 0x33, !UPT ;  /* 0x000000073f117292 */ /* 0x000fe2000f8e333f */
[----:B------:R-:W-:Y:S01]  /*a080*/  ULDC UR6, c[0x0][0x14] ;  /* 0x0000050000067ab9 */ /* 0x000fe20000000800 */
[----:B------:R-:W-:Y:S01]  /*a090*/  ULDC.64 UR22, c[0x0][0x198] ;  /* 0x0000660000167ab9 */ /* 0x000fe20000000a00 */
[----:B------:R-:W-:Y:S02]  /*a0a0*/  UIMAD.WIDE.U32 UR20, UR4, UR6, URZ ;  /* 0x00000006041472a5 */ /* 0x000fe4000f8e003f */
[----:B------:R-:W-:Y:S01]  /*a0b0*/  UIMAD UR13, UR5, UR6, URZ ;  /* 0x00000006050d72a4 */ /* 0x000fe2000f8e023f */
[----:B0-----:R-:W-:-:S03]  /*a0c0*/  VIADD R0, R0, 0xf ;  /* 0x0000000f00007836 */ /* 0x001fc60000000000 */
[----:B------:R-:W-:Y:S02]  /*a0d0*/  UIADD3 UR13, UR21, UR13, URZ ;  /* 0x0000000d150d7290 */ /* 0x000fe4000fffe03f */
[----:B------:R-:W-:-:S04]  /*a0e0*/  SHF.R.S32.HI R3, RZ, 0x1f, R0 ;  /* 0x0000001fff037819 */ /* 0x000fc80000011400 */
[----:B------:R-:W-:Y:S01]  /*a0f0*/  LEA.HI R8, R3, R0, RZ, 0x4 ;  /* 0x0000000003087211 */ /* 0x000fe200078f20ff */
[C---:B-1----:R-:W-:Y:S02]  /*a100*/  IMAD.SHL.U32 R10, R11.reuse, 0x20, RZ ;  /* 0x000000200b0a7824 */ /* 0x042fe400078e00ff */
[----:B------:R-:W-:Y:S01]  /*a110*/  IMAD.SHL.U32 R11, R11, 0x200, RZ ;  /* 0x000002000b0b7824 */ /* 0x000fe200078e00ff */
[----:B------:R-:W-:Y:S01]  /*a120*/  SHF.R.S32.HI R8, RZ, 0x4, R8 ;  /* 0x00000004ff087819 */ /* 0x000fe20000011408 */
[----:B------:R-:W-:Y:S01]  /*a130*/  IMAD.MOV.U32 R0, RZ, RZ, 0x1 ;  /* 0x00000001ff007424 */ /* 0x000fe200078e00ff */
[----:B------:R-:W-:Y:S01]  /*a140*/  LOP3.LUT R10, R10, 0x20, RZ, 0xc0, !PT ;  /* 0x000000200a0a7812 */ /* 0x000fe200078ec0ff */
[----:B------:R-:W-:Y:S01]  /*a150*/  IMAD.MOV.U32 R3, RZ, RZ, RZ ;  /* 0x000000ffff037224 */ /* 0x000fe200078e00ff */
[----:B------:R-:W-:Y:S01]  /*a160*/  LOP3.LUT R11, R11, 0x200, RZ, 0xc0, !PT ;  /* 0x000002000b0b7812 */ /* 0x000fe200078ec0ff */
[----:B------:R-:W-:-:S07]  /*a170*/  VIADD R12, R8, 0x1 ;  /* 0x00000001080c7836 */ /* 0x000fce0000000000 */
.L_x_210:
[----:B------:R-:W-:-:S03]  /*a180*/  UMOV UR4, 0xffffffff ;  /* 0xffffffff00047882 */ /* 0x000fc60000000000 */
[----:B------:R-:W-:Y:S05]  /*a190*/  BRA.DIV UR4, `(.L_x_200) ;  /* 0x00000016045c7947 */ /* 0x000fea000b800000 */
[----:B------:R-:W-:-:S13]  /*a1a0*/  ELECT P6, URZ, PT ;  /* 0x00000000003f782f */ /* 0x000fda00038c0000 */
.L_x_233:
[----:B------:R-:W0:Y:S01]  /*a1b0*/  LDC R4, c[0x0][0x28c] ;  /* 0x0000a300ff047b82 */ /* 0x000e220000000800 */
[----:B------:R-:W-:Y:S01]  /*a1c0*/  BSSY B1, `(.L_x_201) ;  /* 0x0000038000017945 */ /* 0x000fe20003800000 */
[----:B0-----:R-:W-:-:S13]  /*a1d0*/  ISETP.LT.OR P6, PT, R4, 0x1, !P6 ;  /* 0x000000010400780c */ /* 0x001fda00077c1670 */
[----:B------:R-:W-:Y:S05]  /*a1e0*/  @P6 BRA `(.L_x_202) ;  /* 0x0000000000d46947 */ /* 0x000fea0003800000 */
[----:B------:R-:W-:Y:S02]  /*a1f0*/  IMAD R21, R21, 0x40, R10 ;  /* 0x0000004015157824 */ /* 0x000fe400078e020a */
[----:B------:R-:W-:Y:S02]  /*a200*/  IMAD R22, R20, 0x180, RZ ;  /* 0x0000018014167824 */ /* 0x000fe400078e02ff */
[----:B------:R-:W-:Y:S02]  /*a210*/  IMAD.MOV.U32 R24, RZ, RZ, RZ ;  /* 0x000000ffff187224 */ /* 0x000fe400078e00ff */
[----:B------:R-:W-:Y:S02]  /*a220*/  IMAD.MOV.U32 R4, RZ, RZ, R12 ;  /* 0x000000ffff047224 */ /* 0x000fe400078e000c */
[----:B------:R-:W-:Y:S02]  /*a230*/  IMAD.MOV.U32 R5, RZ, RZ, R0 ;  /* 0x000000ffff057224 */ /* 0x000fe400078e0000 */
[----:B------:R-:W-:-:S07]  /*a240*/  IMAD.MOV.U32 R14, RZ, RZ, R3 ;  /* 0x000000ffff0e7224 */ /* 0x000fce00078e0003 */
.L_x_205:
[----:B------:R-:W0:Y:S01]  /*a250*/  S2R R20, SR_CgaCtaId ;  /* 0x0000000000147919 */ /* 0x000e220000008800 */
[----:B------:R-:W-:Y:S02]  /*a260*/  MOV R7, 0x400 ;  /* 0x0000040000077802 */ /* 0x000fe40000000f00 */
[----:B------:R-:W-:-:S13]  /*a270*/  LOP3.LUT P1, RZ, R18, 0x7f, RZ, 0xc0, !PT ;  /* 0x0000007f12ff7812 */ /* 0x000fda000782c0ff */
[----:B------:R-:W1:Y:S01]  /*a280*/  @!P1 LDC R15, c[0x0][0x500] ;  /* 0x00014000ff0f9b82 */ /* 0x000e620000000800 */
[----:B0-----:R-:W-:Y:S02]  /*a290*/  LEA R23, R20, R7, 0x18 ;  /* 0x0000000714177211 */ /* 0x001fe400078ec0ff */
[----:B------:R-:W-:-:S03]  /*a2a0*/  SHF.L.U32 R7, R5, 0x1f, RZ ;  /* 0x0000001f05077819 */ /* 0x000fc600000006ff */
[----:B------:R-:W-:-:S04]  /*a2b0*/  IMAD R20, R14, 0x8, R23 ;  /* 0x000000080e147824 */ /* 0x000fc800078e0217 */
[----:B------:R-:W0:Y:S02]  /*a2c0*/  SYNCS.PHASECHK.TRANS64.TRYWAIT P0, [R20+URZ+0x80], R7 ;  /* 0x00008007140075a7 */ /* 0x000e24000800017f */
[----:B01----:R-:W-:Y:S05]  /*a2d0*/  @!P0 BRA `(.L_x_203) ;  /* 0x00000014002c8947 */ /* 0x003fea0003800000 */
.L_x_234:
[----:B0-----:R-:W-:Y:S01]  /*a2e0*/  PRMT R7, R13, 0x9910, RZ ;  /* 0x000099100d077816 */ /* 0x001fe200000000ff */
[----:B------:R0:W-:Y:S03]  /*a2f0*/  @!P1 SYNCS.ARRIVE.TRANS64 RZ, [R20+URZ], R15 ;  /* 0x0000000f14ff99a7 */ /* 0x0001e6000800003f */
[----:B------:R-:W-:-:S13]  /*a300*/  ISETP.NE.AND P0, PT, R7, 0x2, PT ;  /* 0x000000020700780c */ /* 0x000fda0003f05270 */
[----:B0-----:R-:W-:Y:S05]  /*a310*/  @P0 BRA `(.L_x_204) ;  /* 0x0000000000040947 */ /* 0x001fea0003800000 */
[----:B------:R-:W-:Y:S01]  /*a320*/  BPT.TRAP 0x1 ;  /* 0x000000040000795c */ /* 0x000fe20000300000 */
.L_x_204:
[----:B------:R-:W-:Y:S01]  /*a330*/  IMAD R15, R14, 0x3000, R23 ;  /* 0x000030000e0f7824 */ /* 0x000fe200078e0217 */
[----:B------:R-:W-:Y:S01]  /*a340*/  R2UR UR9, R20 ;  /* 0x00000000140972ca */ /* 0x000fe200000e0000 */
[----:B------:R-:W-:Y:S01]  /*a350*/  IMAD R7, R14, 0x400, R11 ;  /* 0x000004000e077824 */ /* 0x000fe200078e020b */
[----:B------:R-:W-:Y:S01]  /*a360*/  UIADD3 UR4, UP0, UR22, 0xf0, URZ ;  /* 0x000000f016047890 */ /* 0x000fe2000ff1e03f */
[----:B------:R-:W-:Y:S01]  /*a370*/  VIADD R4, R4, 0xffffffff ;  /* 0xffffffff04047836 */ /* 0x000fe20000000000 */
[----:B------:R-:W-:Y:S01]  /*a380*/  R2UR UR5, R15 ;  /* 0x000000000f0572ca */ /* 0x000fe200000e0000 */
[----:B------:R-:W-:Y:S01]  /*a390*/  IMAD R7, R7, 0x2, R23 ;  /* 0x0000000207077824 */ /* 0x000fe200078e0217 */
[----:B------:R-:W-:Y:S01]  /*a3a0*/  R2UR UR11, R22 ;  /* 0x00000000160b72ca */ /* 0x000fe200000e0000 */
[----:B------:R-:W-:Y:S01]  /*a3b0*/  UIADD3 UR24, UP1, UR22, 0x1f0, URZ ;  /* 0x000001f016187890 */ /* 0x000fe2000ff3e03f */
[----:B------:R-:W-:Y:S01]  /*a3c0*/  R2UR UR10, R24 ;  /* 0x00000000180a72ca */ /* 0x000fe200000e0000 */
[----:B------:R-:W-:Y:S01]  /*a3d0*/  VIADD R14, R14, 0x1 ;  /* 0x000000010e0e7836 */ /* 0x000fe20000000000 */
[----:B------:R-:W-:Y:S01]  /*a3e0*/  R2UR UR8, R7 ;  /* 0x00000000070872ca */ /* 0x000fe200000e0000 */
[----:B------:R-:W-:Y:S01]  /*a3f0*/  UIADD3.X UR25, URZ, UR23, URZ, UP1, !UPT ;  /* 0x000000173f197290 */ /* 0x000fe20008ffe43f */
[----:B------:R-:W-:Y:S01]  /*a400*/  R2UR UR12, R6 ;  /* 0x00000000060c72ca */ /* 0x000fe200000e0000 */
[----:B------:R-:W-:Y:S01]  /*a410*/  UMOV UR6, 0x0 ;  /* 0x0000000000067882 */ /* 0x000fe20000000000 */
[----:B------:R-:W-:Y:S01]  /*a420*/  R2UR UR19, R21 ;  /* 0x00000000151372ca */ /* 0x000fe200000e0000 */
[----:B------:R-:W-:Y:S01]  /*a430*/  UMOV UR7, 0x10000000 ;  /* 0x1000000000077882 */ /* 0x000fe20000000000 */
[----:B------:R-:W-:Y:S01]  /*a440*/  ISETP.GT.AND P1, PT, R4, 0x1, PT ;  /* 0x000000010400780c */ /* 0x000fe20003f24270 */
[----:B------:R-:W-:Y:S01]  /*a450*/  UIADD3 UR14, UR5, 0x200, URZ ;  /* 0x00000200050e7890 */ /* 0x000fe2000fffe03f */
[----:B------:R-:W-:Y:S01]  /*a460*/  ISETP.NE.AND P0, PT, R14, 0x10, PT ;  /* 0x000000100e00780c */ /* 0x000fe20003f05270 */
[----:B------:R-:W-:Y:S01]  /*a470*/  UIADD3.X UR5, URZ, UR23, URZ, UP0, !UPT ;  /* 0x000000173f057290 */ /* 0x000fe200087fe43f */
[----:B------:R-:W-:Y:S01]  /*a480*/  VIADD R24, R24, 0x10 ;  /* 0x0000001018187836 */ /* 0x000fe20000000000 */
[----:B------:R-:W-:Y:S01]  /*a490*/  UMOV UR26, 0x30000 ;  /* 0x00030000001a7882 */ /* 0x000fe20000000000 */
[----:B------:R-:W-:Y:S01]  /*a4a0*/  SEL R20, RZ, 0x1, P0 ;  /* 0x00000001ff147807 */ /* 0x000fe20000000000 */
[----:B------:R-:W-:Y:S01]  /*a4b0*/  UIADD3 UR15, UR8, 0x30200, URZ ;  /* 0x00030200080f7890 */ /* 0x000fe2000fffe03f */
[----:B------:R-:W-:-:S02]  /*a4c0*/  SEL R14, R14, RZ, P0 ;  /* 0x000000ff0e0e7207 */ /* 0x000fc40000000000 */
[----:B------:R-:W-:Y:S01]  /*a4d0*/  UMOV UR8, UR14 ;  /* 0x0000000e00087c82 */ /* 0x000fe20008000000 */
[----:B------:R-:W-:Y:S01]  /*a4e0*/  LOP3.LUT R5, R5, R20, RZ, 0x3c, !PT ;  /* 0x0000001405057212 */ /* 0x000fe200078e3cff */
[----:B------:R0:W-:Y:S02]  /*a4f0*/  UTMALDG.3D [UR8], [UR4], desc[UR6] ;  /* 0x00000608040075b4 */ /* 0x0001e40008011000 */
[----:B0-----:R-:W-:Y:S01]  /*a500*/  UMOV UR8, UR15 ;  /* 0x0000000f00087c82 */ /* 0x001fe20008000000 */
[----:B------:R-:W-:Y:S02]  /*a510*/  UMOV UR11, UR19 ;  /* 0x00000013000b7c82 */ /* 0x000fe40008000000 */
[----:B------:R0:W-:Y:S02]  /*a520*/  UTMALDG.3D.MULTICAST [UR8], [UR24], UR26, desc[UR6] ;  /* 0x00000608180073b4 */ /* 0x0001e4000801181a */
[----:B0-----:R-:W-:Y:S05]  /*a530*/  @P1 BRA `(.L_x_205) ;  /* 0xfffffffc00441947 */ /* 0x001fea000383ffff */
.L_x_202:
[----:B------:R-:W-:Y:S05]  /*a540*/  BSYNC B1 ;  /* 0x0000000000017941 */ /* 0x000fea0003800000 */
.L_x_201:
[----:B------:R-:W-:Y:S01]  /*a550*/  LOP3.LUT P1, RZ, R9, 0xff, RZ, 0xc0, !PT ;  /* 0x000000ff09ff7812 */ /* 0x000fe2000782c0ff */
[----:B------:R-:W-:Y:S01]  /*a560*/  IMAD.IADD R3, R8, 0x1, R3 ;  /* 0x0000000108037824 */ /* 0x000fe200078e0203 */
[----:B------:R-:W-:Y:S01]  /*a570*/  IADD3 R16, P2, R16, UR20, RZ ;  /* 0x0000001410107c10 */ /* 0x000fe2000ff5e0ff */
[----:B------:R-:W-:Y:S01]  /*a580*/  ULDC.64 UR4, c[0x0][0x650] ;  /* 0x0001940000047ab9 */ /* 0x000fe20000000a00 */
[----:B------:R-:W-:Y:S01]  /*a590*/  BSSY B1, `(.L_x_206) ;  /* 0x000006d000017945 */ /* 0x000fe20003800000 */
[----:B------:R-:W-:Y:S01]  /*a5a0*/  IMAD.MOV.U32 R20, RZ, RZ, -0x1 ;  /* 0xffffffffff147424 */ /* 0x000fe200078e00ff */
[----:B------:R-:W-:Y:S01]  /*a5b0*/  ISETP.GT.U32.AND P0, PT, R3, 0xf, PT ;  /* 0x0000000f0300780c */ /* 0x000fe20003f04070 */
[----:B------:R-:W-:Y:S01]  /*a5c0*/  IMAD.MOV.U32 R21, RZ, RZ, -0x1 ;  /* 0xffffffffff157424 */ /* 0x000fe200078e00ff */
[----:B------:R-:W-:Y:S02]  /*a5d0*/  SHF.R.U32.HI R4, RZ, 0x4, R3 ;  /* 0x00000004ff047819 */ /* 0x000fe40000011603 */
[----:B------:R-:W-:-:S02]  /*a5e0*/  ISETP.LT.U32.AND P0, PT, R8, 0x10, P0 ;  /* 0x000000100800780c */ /* 0x000fc40000701070 */
[----:B------:R-:W-:Y:S01]  /*a5f0*/  IADD3.X R17, R17, UR13, RZ, P2, !PT ;  /* 0x0000000d11117c10 */ /* 0x000fe200097fe4ff */
[----:B------:R-:W0:Y:S01]  /*a600*/  @P1 S2R R6, SR_CgaCtaId ;  /* 0x0000000000061919 */ /* 0x000e220000008800 */
[----:B------:R-:W-:Y:S02]  /*a610*/  @P1 MOV R5, 0x400 ;  /* 0x0000040000051802 */ /* 0x000fe40000000f00 */
[----:B------:R-:W-:Y:S02]  /*a620*/  ISETP.GE.U32.AND P2, PT, R16, UR4, PT ;  /* 0x0000000410007c0c */ /* 0x000fe4000bf46070 */
[----:B------:R-:W-:Y:S02]  /*a630*/  LOP3.LUT R4, R4, 0x1, RZ, 0xc0, !PT ;  /* 0x0000000104047812 */ /* 0x000fe400078ec0ff */
[----:B------:R-:W-:Y:S02]  /*a640*/  LOP3.LUT R3, R3, 0xf, RZ, 0xc0, !PT ;  /* 0x0000000f03037812 */ /* 0x000fe400078ec0ff */
[----:B------:R-:W-:-:S02]  /*a650*/  PRMT R9, RZ, 0x7610, R9 ;  /* 0x00007610ff097816 */ /* 0x000fc40000000009 */
[----:B0-----:R-:W-:Y:S01]  /*a660*/  @P1 LEA R5, R6, R5, 0x18 ;  /* 0x0000000506051211 */ /* 0x001fe200078ec0ff */
[----:B------:R-:W-:-:S03]  /*a670*/  IMAD.MOV.U32 R6, RZ, RZ, -0x1 ;  /* 0xffffffffff067424 */ /* 0x000fc600078e00ff */
[----:B------:R0:W-:Y:S01]  /*a680*/  @P1 SYNCS.ARRIVE.TRANS64.A1T0 RZ, [R5+URZ+0x118], RZ ;  /* 0x000118ff05ff19a7 */ /* 0x0001e2000810003f */
[----:B------:R-:W-:-:S04]  /*a690*/  ISETP.NE.U32.AND P1, PT, R4, 0x1, PT ;  /* 0x000000010400780c */ /* 0x000fc80003f25070 */
[----:B------:R-:W-:Y:S02]  /*a6a0*/  ISETP.GT.U32.AND P1, PT, R8, 0xf, !P1 ;  /* 0x0000000f0800780c */ /* 0x000fe40004f24070 */
[----:B0-----:R-:W-:Y:S02]  /*a6b0*/  SEL R5, RZ, 0x1, !P0 ;  /* 0x00000001ff057807 */ /* 0x001fe40004000000 */
[----:B------:R-:W-:Y:S02]  /*a6c0*/  ISETP.GE.U32.AND.EX P0, PT, R17, UR5, PT, P2 ;  /* 0x0000000511007c0c */ /* 0x000fe4000bf06120 */
[----:B------:R-:W-:-:S04]  /*a6d0*/  SEL R4, RZ, 0x1, !P1 ;  /* 0x00000001ff047807 */ /* 0x000fc80004800000 */
[----:B------:R-:W-:Y:S02]  /*a6e0*/  LOP3.LUT R0, R4, R0, R5, 0x96, !PT ;  /* 0x0000000004007212 */ /* 0x000fe400078e9605 */
[----:B------:R-:W-:-:S05]  /*a6f0*/  PRMT R4, RZ, 0x7610, R4 ;  /* 0x00007610ff047816 */ /* 0x000fca0000000004 */
[----:B------:R-:W-:Y:S05]  /*a700*/  @P0 BRA `(.L_x_207) ;  /* 0x0000000400540947 */ /* 0x000fea0003800000 */
[----:B------:R-:W0:Y:S01]  /*a710*/  S2R R15, SR_CTAID.X ;  /* 0x00000000000f7919 */ /* 0x000e220000002500 */
[----:B------:R-:W-:Y:S01]  /*a720*/  ULDC.64 UR4, c[0x0][0x628] ;  /* 0x00018a0000047ab9 */ /* 0x000fe20000000a00 */
[----:B------:R-:W-:Y:S01]  /*a730*/  ULDC UR7, c[0x0][0x630] ;  /* 0x00018c0000077ab9 */ /* 0x000fe20000000800 */
[----:B------:R-:W-:Y:S01]  /*a740*/  ISETP.NE.U32.AND P0, PT, RZ, UR4, PT ;  /* 0x00000004ff007c0c */ /* 0x000fe2000bf05070 */
[----:B------:R-:W1:Y:S01]  /*a750*/  S2R R20, SR_CTAID.Y ;  /* 0x0000000000147919 */ /* 0x000e620000002600 */
[----:B------:R-:W-:Y:S01]  /*a760*/  ULDC UR8, c[0x0][0x150] ;  /* 0x0000540000087ab9 */ /* 0x000fe20000000800 */
[----:B------:R-:W-:Y:S01]  /*a770*/  IMAD.MOV.U32 R4, RZ, RZ, R16 ;  /* 0x000000ffff047224 */ /* 0x000fe200078e0010 */
[----:B------:R-:W-:Y:S01]  /*a780*/  ISETP.NE.AND.EX P0, PT, RZ, UR5, PT, P0 ;  /* 0x00000005ff007c0c */ /* 0x000fe2000bf05300 */
[----:B------:R-:W-:Y:S01]  /*a790*/  IMAD.MOV.U32 R5, RZ, RZ, R17 ;  /* 0x000000ffff057224 */ /* 0x000fe200078e0011 */
[----:B0-----:R-:W-:-:S11]  /*a7a0*/  I2FP.F32.U32 R22, R15 ;  /* 0x0000000f00167245 */ /* 0x001fd60000201000 */
[----:B------:R-:W-:Y:S05]  /*a7b0*/  @!P0 BRA `(.L_x_208) ;  /* 0x0000000000288947 */ /* 0x000fea0003800000 */
[----:B------:R-:W-:Y:S02]  /*a7c0*/  ULDC UR6, c[0x0][0x634] ;  /* 0x00018d0000067ab9 */ /* 0x000fe40000000800 */
[----:B------:R-:W-:-:S05]  /*a7d0*/  IADD3 R5, P0, R16, UR6, RZ ;  /* 0x0000000610057c10 */ /* 0x000fca000ff1e0ff */
[----:B------:R-:W-:-:S04]  /*a7e0*/  IMAD.X R21, RZ, RZ, R17, P0 ;  /* 0x000000ffff157224 */ /* 0x000fc800000e0611 */
[----:B------:R-:W-:-:S04]  /*a7f0*/  IMAD.WIDE.U32 R6, R21, UR4, RZ ;  /* 0x0000000415067c25 */ /* 0x000fc8000f8e00ff */
[----:B------:R-:W-:-:S04]  /*a800*/  IMAD.WIDE.U32 R6, P0, R5, UR5, R6 ;  /* 0x0000000505067c25 */ /* 0x000fc8000f800006 */
[----:B------:R-:W-:-:S04]  /*a810*/  IMAD.WIDE.U32 R4, R5, UR4, RZ ;  /* 0x0000000405047c25 */ /* 0x000fc8000f8e00ff */
[----:B------:R-:W-:Y:S01]  /*a820*/  IMAD.MOV.U32 R4, RZ, RZ, R7 ;  /* 0x000000ffff047224 */ /* 0x000fe200078e0007 */
[----:B------:R-:W-:Y:S01]  /*a830*/  IADD3 RZ, P1, R5, R6, RZ ;  /* 0x0000000605ff7210 */ /* 0x000fe20007f3e0ff */
[----:B------:R-:W-:-:S04]  /*a840*/  IMAD.X R5, RZ, RZ, RZ, P0 ;  /* 0x000000ffff057224 */ /* 0x000fc800000e06ff */
[----:B------:R-:W-:-:S08]  /*a850*/  IMAD.WIDE.U32.X R4, R21, UR5, R4, P1 ;  /* 0x0000000515047c25 */ /* 0x000fd000088e0404 */
.L_x_208:
[--C-:B------:R-:W-:Y:S01]  /*a860*/  SHF.R.U64 R14, R4, UR7, R5.reuse ;  /* 0x00000007040e7c19 */ /* 0x100fe20008001205 */
[----:B------:R-:W-:Y:S01]  /*a870*/  FMUL R22, R22, UR8 ;  /* 0x0000000816167c20 */ /* 0x000fe20008400000 */
[----:B------:R-:W-:Y:S01]  /*a880*/  SHF.R.U32.HI R4, RZ, UR7, R5 ;  /* 0x00000007ff047c19 */ /* 0x000fe20008011605 */
[----:B------:R-:W0:Y:S01]  /*a890*/  LDC R6, c[0x0][0x144] ;  /* 0x00005100ff067b82 */ /* 0x000e220000000800 */
[----:B------:R-:W-:Y:S01]  /*a8a0*/  IADD3 R5, P0, RZ, -R14, RZ ;  /* 0x8000000eff057210 */ /* 0x000fe20007f1e0ff */
[----:B------:R-:W-:Y:S01]  /*a8b0*/  ULDC UR6, c[0x0][0x154] ;  /* 0x0000550000067ab9 */ /* 0x000fe20000000800 */
[----:B-1----:R-:W-:Y:S01]  /*a8c0*/  I2FP.F32.U32 R7, R20 ;  /* 0x0000001400077245 */ /* 0x002fe20000201000 */
[----:B------:R-:W1:Y:S01]  /*a8d0*/  F2I.U32.TRUNC.NTZ R22, R22 ;  /* 0x0000001600167305 */ /* 0x000e62000020f000 */
[----:B------:R-:W-:Y:S01]  /*a8e0*/  ULDC.64 UR4, c[0x0][0x620] ;  /* 0x0001880000047ab9 */ /* 0x000fe20000000a00 */
[----:B------:R-:W-:Y:S01]  /*a8f0*/  IMAD.X R4, RZ, RZ, ~R4, P0 ;  /* 0x000000ffff047224 */ /* 0x000fe200000e0e04 */
[----:B------:R-:W-:Y:S01]  /*a900*/  ISETP.NE.AND P2, PT, R2, 0x1, PT ;  /* 0x000000010200780c */ /* 0x000fe20003f45270 */
[----:B------:R-:W-:Y:S01]  /*a910*/  FMUL R23, R7, UR6 ;  /* 0x0000000607177c20 */ /* 0x000fe20008400000 */
[----:B------:R-:W2:Y:S01]  /*a920*/  LDC R25, c[0x0][0x148] ;  /* 0x00005200ff197b82 */ /* 0x000ea20000000800 */
[----:B------:R-:W-:Y:S01]  /*a930*/  IMAD R4, R4, UR4, RZ ;  /* 0x0000000404047c24 */ /* 0x000fe2000f8e02ff */
[----:B------:R-:W-:-:S02]  /*a940*/  ULDC.64 UR6, c[0x0][0x640] ;  /* 0x0001900000067ab9 */ /* 0x000fc40000000a00 */
[----:B------:R-:W-:Y:S01]  /*a950*/  ISETP.NE.U32.AND P0, PT, RZ, UR6, PT ;  /* 0x00000006ff007c0c */ /* 0x000fe2000bf05070 */
[----:B------:R-:W3:Y:S01]  /*a960*/  F2I.U32.TRUNC.NTZ R23, R23 ;  /* 0x0000001700177305 */ /* 0x000ee2000020f000 */
[C---:B------:R-:W-:Y:S02]  /*a970*/  IMAD R7, R5.reuse, UR5, R4 ;  /* 0x0000000505077c24 */ /* 0x040fe4000f8e0204 */
[----:B------:R-:W-:Y:S01]  /*a980*/  IMAD.WIDE.U32 R4, R5, UR4, R16 ;  /* 0x0000000405047c25 */ /* 0x000fe2000f8e0010 */
[----:B------:R-:W-:Y:S01]  /*a990*/  ULDC UR4, c[0x0][0x618] ;  /* 0x0001860000047ab9 */ /* 0x000fe20000000800 */
[----:B------:R-:W-:Y:S02]  /*a9a0*/  ISETP.NE.AND.EX P0, PT, RZ, UR7, PT, P0 ;  /* 0x00000007ff007c0c */ /* 0x000fe4000bf05300 */
[----:B------:R-:W-:Y:S02]  /*a9b0*/  IMAD.IADD R5, R5, 0x1, R7 ;  /* 0x0000000105057824 */ /* 0x000fe400078e0207 */
[----:B-1----:R-:W-:-:S03]  /*a9c0*/  IMAD.MOV R22, RZ, RZ, -R22 ;  /* 0x000000ffff167224 */ /* 0x002fc600078e0a16 */
[----:B------:R-:W-:Y:S01]  /*a9d0*/  SHF.R.U64 R21, R4, UR4, R5 ;  /* 0x0000000404157c19 */ /* 0x000fe20008001205 */
[----:B0-----:R-:W-:Y:S01]  /*a9e0*/  IMAD R15, R6, R22, R15 ;  /* 0x00000016060f7224 */ /* 0x001fe200078e020f */
[----:B------:R-:W-:Y:S01]  /*a9f0*/  SHF.R.U32.HI R4, RZ, UR4, R5 ;  /* 0x00000004ff047c19 */ /* 0x000fe20008011605 */
[----:B------:R-:W-:Y:S01]  /*aa00*/  ULDC UR4, c[0x0][0x608] ;  /* 0x0001820000047ab9 */ /* 0x000fe20000000800 */
[----:B---3--:R-:W-:Y:S02]  /*aa10*/  IMAD.MOV R6, RZ, RZ, -R23 ;  /* 0x000000ffff067224 */ /* 0x008fe400078e0a17 */
[--C-:B------:R-:W-:Y:S02]  /*aa20*/  SHF.R.U64 R22, R21, UR4, R4.reuse ;  /* 0x0000000415167c19 */ /* 0x100fe40008001204 */
[----:B------:R-:W-:Y:S01]  /*aa30*/  SHF.R.U32.HI R5, RZ, UR4, R4 ;  /* 0x00000004ff057c19 */ /* 0x000fe20008011604 */
[----:B------:R-:W-:Y:S01]  /*aa40*/  ULDC UR4, c[0x0][0x658] ;  /* 0x0001960000047ab9 */ /* 0x000fe20000000800 */
[----:B--2---:R-:W-:-:S02]  /*aa50*/  @P2 IMAD R15, R25, R6, R20 ;  /* 0x00000006190f2224 */ /* 0x004fc400078e0214 */
[--C-:B------:R-:W-:Y:S02]  /*aa60*/  SHF.R.U64 R20, R22, UR4, R5.reuse ;  /* 0x0000000416147c19 */ /* 0x100fe40008001205 */
[----:B------:R-:W-:-:S03]  /*aa70*/  SHF.R.U32.HI R23, RZ, UR4, R5 ;  /* 0x00000004ff177c19 */ /* 0x000fc60008011605 */
[----:B------:R-:W-:Y:S02]  /*aa80*/  IMAD.MOV.U32 R6, RZ, RZ, R20 ;  /* 0x000000ffff067224 */ /* 0x000fe400078e0014 */
[----:B------:R-:W-:Y:S01]  /*aa90*/  IMAD.MOV.U32 R5, RZ, RZ, R23 ;  /* 0x000000ffff057224 */ /* 0x000fe200078e0017 */
[----:B------:R-:W-:Y:S06]  /*aaa0*/  @!P0 BRA `(.L_x_209) ;  /* 0x00000000002c8947 */ /* 0x000fec0003800000 */
        /* <DEDUP_REMOVED lines=9> */
[----:B------:R-:W-:-:S04]  /*ab40*/  IMAD.WIDE.U32.X R4, R23, UR7, R4, P1 ;  /* 0x0000000717047c25 */ /* 0x000fc800088e0404 */
[----:B------:R-:W-:-:S07]  /*ab50*/  IMAD.MOV.U32 R6, RZ, RZ, R4 ;  /* 0x000000ffff067224 */ /* 0x000fce00078e0004 */
.L_x_209:
[----:B------:R-:W-:Y:S01]  /*ab60*/  ULDC UR4, c[0x0][0x648] ;  /* 0x0001920000047ab9 */ /* 0x000fe20000000800 */
[----:B------:R-:W-:Y:S01]  /*ab70*/  LOP3.LUT R4, R22, UR17, RZ, 0xc0, !PT ;  /* 0x0000001116047c12 */ /* 0x000fe2000f8ec0ff */
[----:B------:R-:W-:Y:S01]  /*ab80*/  ULDC UR5, c[0x0][0x610] ;  /* 0x0001840000057ab9 */ /* 0x000fe20000000800 */
[----:B------:R-:W-:Y:S01]  /*ab90*/  SHF.R.U64 R5, R6, UR4, R5 ;  /* 0x0000000406057c19 */ /* 0x000fe20008001205 */
[----:B------:R-:W-:Y:S01]  /*aba0*/  ULDC UR4, c[0x0][0x638] ;  /* 0x00018e0000047ab9 */ /* 0x000fe20000000800 */
[----:B------:R-:W-:Y:S01]  /*abb0*/  LOP3.LUT R21, R21, UR16, RZ, 0xc0, !PT ;  /* 0x0000001015157c12 */ /* 0x000fe2000f8ec0ff */
[----:B------:R-:W-:Y:S02]  /*abc0*/  IMAD.MOV.U32 R6, RZ, RZ, R14 ;  /* 0x000000ffff067224 */ /* 0x000fe400078e000e */
[----:B------:R-:W-:Y:S02]  /*abd0*/  IMAD.MOV R7, RZ, RZ, -R5 ;  /* 0x000000ffff077224 */ /* 0x000fe400078e0a05 */
[----:B------:R-:W-:-:S02]  /*abe0*/  IMAD R4, R5, UR18, R4 ;  /* 0x0000001205047c24 */ /* 0x000fc4000f8e0204 */
[----:B------:R-:W-:Y:S01]  /*abf0*/  IMAD R20, R7, UR4, R20 ;  /* 0x0000000407147c24 */ /* 0x000fe2000f8e0214 */
[----:B------:R-:W-:Y:S01]  /*ac00*/  ULDC UR4, c[0x0][0x600] ;  /* 0x0001800000047ab9 */ /* 0x000fe20000000800 */
[----:B------:R-:W-:Y:S02]  /*ac10*/  IMAD R15, R4, UR5, R15 ;  /* 0x00000005040f7c24 */ /* 0x000fe4000f8e020f */
[----:B------:R-:W-:Y:S02]  /*ac20*/  IMAD R20, R20, UR4, R21 ;  /* 0x0000000414147c24 */ /* 0x000fe4000f8e0215 */
[----:B------:R-:W-:-:S03]  /*ac30*/  IMAD.MOV.U32 R4, RZ, RZ, 0x1 ;  /* 0x00000001ff047424 */ /* 0x000fc600078e00ff */
[----:B------:R-:W-:Y:S02]  /*ac40*/  SEL R21, R20, R15, !P2 ;  /* 0x0000000f14157207 */ /* 0x000fe40005000000 */
[----:B------:R-:W-:-:S07]  /*ac50*/  SEL R20, R15, R20, !P2 ;  /* 0x000000140f147207 */ /* 0x000fce0005000000 */
.L_x_207:
[----:B------:R-:W-:Y:S05]  /*ac60*/  BSYNC B1 ;  /* 0x0000000000017941 */ /* 0x000fea0003800000 */
.L_x_206:
[----:B------:R-:W-:-:S13]  /*ac70*/  LOP3.LUT P0, RZ, R4, 0xff, RZ, 0xc0, !PT ;  /* 0x000000ff04ff7812 */ /* 0x000fda000780c0ff */
[----:B------:R-:W-:Y:S05]  /*ac80*/  @P0 BRA `(.L_x_210) ;  /* 0xfffffff4003c0947 */ /* 0x000fea000383ffff */
[----:B------:R-:W-:Y:S05]  /*ac90*/  BSYNC B0 ;  /* 0x0000000000007941 */ /* 0x000fea0003800000 */
.L_x_199:
[----:B------:R-:W-:-:S03]  /*aca0*/  UMOV UR4, 0xffffffff ;  /* 0xffffffff00047882 */ /* 0x000fc60000000000 */
[----:B------:R-:W-:Y:S05]  /*acb0*/  BRA.DIV UR4, `(.L_x_211) ;  /* 0x0000000a04c87947 */ /* 0x000fea000b800000 */
[----:B------:R-:W-:-:S13]  /*acc0*/  ELECT P6, URZ, PT ;  /* 0x00000000003f782f */ /* 0x000fda00038c0000 */
.L_x_237:
[----:B------:R-:W-:Y:S04]  /*acd0*/  BSSY B0, `(.L_x_212) ;  /* 0x0000097000007945 */ /* 0x000fe80003800000 */
[----:B------:R-:W-:Y:S05]  /*ace0*/  @!P6 BRA `(.L_x_213) ;  /* 0x000000080054e947 */ /* 0x000fea0003800000 */
[----:B------:R-:W-:-:S04]  /*acf0*/  LOP3.LUT R19, R19, 0x2, RZ, 0xfc, !PT ;  /* 0x0000000213137812 */ /* 0x000fc800078efcff */
[----:B------:R-:W-:-:S13]  /*ad00*/  ISETP.NE.AND P0, PT, R19, 0x3, PT ;  /* 0x000000031300780c */ /* 0x000fda0003f05270 */
[----:B------:R-:W-:Y:S05]  /*ad10*/  @!P0 BRA `(.L_x_214) ;  /* 0x0000000000048947 */ /* 0x000fea0003800000 */
[----:B------:R-:W-:Y:S01]  /*ad20*/  BPT.TRAP 0x1 ;  /* 0x000000040000795c */ /* 0x000fe20000300000 */
.L_x_214:
[----:B------:R-:W0:Y:S01]  /*ad30*/  S2R R5, SR_CgaCtaId ;  /* 0x0000000000057919 */ /* 0x000e220000008800 */
[----:B------:R-:W-:Y:S02]  /*ad40*/  MOV R2, 0x400 ;  /* 0x0000040000027802 */ /* 0x000fe40000000f00 */
[----:B------:R-:W-:Y:S02]  /*ad50*/  SHF.L.U32 R4, R0, 0x1f, RZ ;  /* 0x0000001f00047819 */ /* 0x000fe400000006ff */
[----:B0-----:R-:W-:-:S05]  /*ad60*/  LEA R2, R5, R2, 0x18 ;  /* 0x0000000205027211 */ /* 0x001fca00078ec0ff */
[----:B------:R-:W-:-:S04]  /*ad70*/  VIADD R2, R2, 0x80 ;  /* 0x0000008002027836 */ /* 0x000fc80000000000 */
[C---:B------:R-:W-:Y:S02]  /*ad80*/  IMAD R7, R3.reuse, 0x8, R2 ;  /* 0x0000000803077824 */ /* 0x040fe400078e0202 */
[----:B------:R-:W-:Y:S02]  /*ad90*/  VIADD R3, R3, 0x1 ;  /* 0x0000000103037836 */ /* 0x000fe40000000000 */
[----:B------:R-:W0:Y:S03]  /*ada0*/  SYNCS.PHASECHK.TRANS64.TRYWAIT P0, [R7+URZ], R4 ;  /* 0x00000004070075a7 */ /* 0x000e26000800017f */
[----:B------:R-:W-:-:S04]  /*adb0*/  ISETP.NE.AND P1, PT, R3, 0x10, PT ;  /* 0x000000100300780c */ /* 0x000fc80003f25270 */
[----:B------:R-:W-:Y:S02]  /*adc0*/  SEL R5, RZ, 0x1, P1 ;  /* 0x00000001ff057807 */ /* 0x000fe40000800000 */
[----:B------:R-:W-:Y:S02]  /*add0*/  SEL R3, R3, RZ, P1 ;  /* 0x000000ff03037207 */ /* 0x000fe40000800000 */
[----:B------:R-:W-:-:S03]  /*ade0*/  LOP3.LUT R6, R0, R5, RZ, 0x3c, !PT ;  /* 0x0000000500067212 */ /* 0x000fc600078e3cff */
[----:B------:R-:W-:Y:S01]  /*adf0*/  IMAD R8, R3, 0x8, R2 ;  /* 0x0000000803087824 */ /* 0x000fe200078e0202 */
[----:B------:R-:W-:Y:S01]  /*ae00*/  SHF.L.U32 R5, R6, 0x1f, RZ ;  /* 0x0000001f06057819 */ /* 0x000fe200000006ff */
[----:B0-----:R-:W-:Y:S06]  /*ae10*/  @!P0 BRA `(.L_x_215) ;  /* 0x0000000800908947 */ /* 0x001fec0003800000 */
.L_x_238:
[----:B------:R-:W1:Y:S01]  /*ae20*/  SYNCS.PHASECHK.TRANS64.TRYWAIT P0, [R8+URZ], R5 ;  /* 0x00000005080075a7 */ /* 0x000e62000800017f */
[----:B------:R-:W-:-:S05]  /*ae30*/  VIADD R0, R3, 0x1 ;  /* 0x0000000103007836 */ /* 0x000fca0000000000 */
[----:B------:R-:W-:-:S04]  /*ae40*/  ISETP.NE.AND P1, PT, R0, 0x10, PT ;  /* 0x000000100000780c */ /* 0x000fc80003f25270 */
[----:B------:R-:W-:Y:S02]  /*ae50*/  SEL R3, RZ, 0x1, P1 ;  /* 0x00000001ff037807 */ /* 0x000fe40000800000 */
[----:B0-----:R-:W-:Y:S02]  /*ae60*/  SEL R7, R0, RZ, P1 ;  /* 0x000000ff00077207 */ /* 0x001fe40000800000 */
[----:B------:R-:W-:-:S03]  /*ae70*/  LOP3.LUT R6, R6, R3, RZ, 0x3c, !PT ;  /* 0x0000000306067212 */ /* 0x000fc600078e3cff */
[----:B------:R-:W-:Y:S01]  /*ae80*/  IMAD R9, R7, 0x8, R2 ;  /* 0x0000000807097824 */ /* 0x000fe200078e0202 */
[----:B------:R-:W-:Y:S01]  /*ae90*/  SHF.L.U32 R4, R6, 0x1f, RZ ;  /* 0x0000001f06047819 */ /* 0x000fe200000006ff */
[----:B-1----:R-:W-:Y:S06]  /*aea0*/  @!P0 BRA `(.L_x_216) ;  /* 0x0000000800808947 */ /* 0x002fec0003800000 */
.L_x_239:
[----:B------:R-:W1:Y:S01]  /*aeb0*/  SYNCS.PHASECHK.TRANS64.TRYWAIT P0, [R9+URZ], R4 ;  /* 0x00000004090075a7 */ /* 0x000e62000800017f */
[----:B------:R-:W-:-:S05]  /*aec0*/  VIADD R0, R7, 0x1 ;  /* 0x0000000107007836 */ /* 0x000fca0000000000 */
[----:B------:R-:W-:-:S04]  /*aed0*/  ISETP.NE.AND P1, PT, R0, 0x10, PT ;  /* 0x000000100000780c */ /* 0x000fc80003f25270 */
[----:B------:R-:W-:Y:S02]  /*aee0*/  SEL R3, RZ, 0x1, P1 ;  /* 0x00000001ff037807 */ /* 0x000fe40000800000 */
[----:B------:R-:W-:Y:S02]  /*aef0*/  SEL R7, R0, RZ, P1 ;  /* 0x000000ff00077207 */ /* 0x000fe40000800000 */
[----:B------:R-:W-:-:S03]  /*af00*/  LOP3.LUT R6, R6, R3, RZ, 0x3c, !PT ;  /* 0x0000000306067212 */ /* 0x000fc600078e3cff */
[----:B0-----:R-:W-:Y:S01]  /*af10*/  IMAD R8, R7, 0x8, R2 ;  /* 0x0000000807087824 */ /* 0x001fe200078e0202 */
[----:B------:R-:W-:Y:S01]  /*af20*/  SHF.L.U32 R5, R6, 0x1f, RZ ;  /* 0x0000001f06057819 */ /* 0x000fe200000006ff */
[----:B-1----:R-:W-:Y:S06]  /*af30*/  @!P0 BRA `(.L_x_217) ;  /* 0x0000000800708947 */ /* 0x002fec0003800000 */
.L_x_240:
        /* <DEDUP_REMOVED lines=9> */
.L_x_241:
        /* <DEDUP_REMOVED lines=9> */
.L_x_242:
        /* <DEDUP_REMOVED lines=9> */
.L_x_243:
        /* <DEDUP_REMOVED lines=9> */
.L_x_244:
        /* <DEDUP_REMOVED lines=9> */
.L_x_245:
        /* <DEDUP_REMOVED lines=9> */
.L_x_246:
        /* <DEDUP_REMOVED lines=9> */
.L_x_247:
        /* <DEDUP_REMOVED lines=9> */
.L_x_248:
        /* <DEDUP_REMOVED lines=9> */
.L_x_249:
        /* <DEDUP_REMOVED lines=9> */
.L_x_250:
[----:B------:R-:W1:Y:S01]  /*b4e0*/  SYNCS.PHASECHK.TRANS64.TRYWAIT P0, [R8+URZ], R5 ;  /* 0x00000005080075a7 */ /* 0x000e62000800017f */
[----:B------:R-:W-:-:S05]  /*b4f0*/  VIADD R0, R7, 0x1 ;  /* 0x0000000107007836 */ /* 0x000fca0000000000 */
[----:B------:R-:W-:-:S04]  /*b500*/  ISETP.NE.AND P1, PT, R0, 0x10, PT ;  /* 0x000000100000780c */ /* 0x000fc80003f25270 */
[----:B------:R-:W-:Y:S02]  /*b510*/  SEL R3, RZ, 0x1, P1 ;  /* 0x00000001ff037807 */ /* 0x000fe40000800000 */
[----:B------:R-:W-:Y:S02]  /*b520*/  SEL R7, R0, RZ, P1 ;  /* 0x000000ff00077207 */ /* 0x000fe40000800000 */
[----:B0-----:R-:W-:-:S03]  /*b530*/  LOP3.LUT R9, R6, R3, RZ, 0x3c, !PT ;  /* 0x0000000306097212 */ /* 0x001fc600078e3cff */
[----:B------:R-:W-:Y:S01]  /*b540*/  IMAD R11, R7, 0x8, R2 ;  /* 0x00000008070b7824 */ /* 0x000fe200078e0202 */
[----:B------:R-:W-:Y:S01]  /*b550*/  SHF.L.U32 R6, R9, 0x1f, RZ ;  /* 0x0000001f09067819 */ /* 0x000fe200000006ff */
[----:B-1----:R-:W-:Y:S06]  /*b560*/  @!P0 BRA `(.L_x_228) ;  /* 0x0000000400c08947 */ /* 0x002fec0003800000 */
.L_x_251:
[----:B------:R-:W1:Y:S01]  /*b570*/  SYNCS.PHASECHK.TRANS64.TRYWAIT P0, [R11+URZ], R6 ;  /* 0x000000060b0075a7 */ /* 0x000e62000800017f */
[----:B------:R-:W-:-:S05]  /*b580*/  VIADD R0, R7, 0x1 ;  /* 0x0000000107007836 */ /* 0x000fca0000000000 */
[----:B------:R-:W-:-:S04]  /*b590*/  ISETP.NE.AND P1, PT, R0, 0x10, PT ;  /* 0x000000100000780c */ /* 0x000fc80003f25270 */
[----:B------:R-:W-:Y:S02]  /*b5a0*/  SEL R4, RZ, 0x1, P1 ;  /* 0x00000001ff047807 */ /* 0x000fe40000800000 */
[----:B------:R-:W-:Y:S02]  /*b5b0*/  SEL R3, R0, RZ, P1 ;  /* 0x000000ff00037207 */ /* 0x000fe40000800000 */
[----:B------:R-:W-:Y:S01]  /*b5c0*/  LOP3.LUT R0, R9, R4, RZ, 0x3c, !PT ;  /* 0x0000000409007212 */ /* 0x000fe200078e3cff */
[----:B-1----:R-:W-:Y:S06]  /*b5d0*/  @!P0 BRA `(.L_x_229) ;  /* 0x0000000400b88947 */ /* 0x002fec0003800000 */
.L_x_252:
[----:B------:R-:W-:Y:S01]  /*b5e0*/  IMAD R3, R3, 0x8, R2 ;  /* 0x0000000803037824 */ /* 0x000fe200078e0202 */
[----:B------:R-:W-:-:S07]  /*b5f0*/  SHF.L.U32 R0, R0, 0x1f, RZ ;  /* 0x0000001f00007819 */ /* 0x000fce00000006ff */
.L_x_230:
[----:B--2---:R2:W3:Y:S02]  /*b600*/  SYNCS.PHASECHK.TRANS64.TRYWAIT P0, [R3+URZ], R0 ;  /* 0x00000000030075a7 */ /* 0x0044e4000800017f */
[----:B---3--:R-:W-:Y:S05]  /*b610*/  @!P0 NANOSLEEP.SYNCS 0x989680 ;  /* 0x009896800000895d */ /* 0x008fea0003900000 */
[----:B------:R-:W3:Y:S02]  /*b620*/  @!P0 SYNCS.PHASECHK.TRANS64 P0, [R3+URZ], R0 ;  /* 0x00000000030085a7 */ /* 0x000ee4000800007f */
[----:B---3--:R-:W-:Y:S05]  /*b630*/  @!P0 BRA `(.L_x_230) ;  /* 0xfffffffc00f08947 */ /* 0x008fea000383ffff */
.L_x_213:
[----:B------:R-:W-:Y:S05]  /*b640*/  BSYNC B0 ;  /* 0x0000000000007941 */ /* 0x000fea0003800000 */
.L_x_212:
[----:B------:R-:W-:Y:S05]  /*b650*/  EXIT ;  /* 0x000000000000794d */ /* 0x000fea0003800000 */
.L_x_22:
[----:B---3--:R3:W4:Y:S02]  /*b660*/  SYNCS.PHASECHK.TRANS64.TRYWAIT P1, [R3+URZ], R0 ;  /* 0x00000000030075a7 */ /* 0x008724000802017f */
[----:B----4-:R-:W-:Y:S05]  /*b670*/  @!P1 NANOSLEEP.SYNCS 0x989680 ;  /* 0x009896800000995d */ /* 0x010fea0003900000 */
[----:B------:R-:W4:Y:S02]  /*b680*/  @!P1 SYNCS.PHASECHK.TRANS64 P1, [R3+URZ], R0 ;  /* 0x00000000030095a7 */ /* 0x000f24000802007f */
[----:B----4-:R-:W-:Y:S05]  /*b690*/  @!P1 BRA `(.L_x_22) ;  /* 0xfffffffc00f09947 */ /* 0x010fea000383ffff */
[----:B------:R-:W-:Y:S05]  /*b6a0*/  BRA `(.L_x_21) ;  /* 0xffffff5c00f47947 */ /* 0x000fea000383ffff */
.L_x_27:
[----:B-1----:R-:W-:-:S04]  /*b6b0*/  IMAD.U32 R6, RZ, RZ, UR4 ;  /* 0x00000004ff067e24 */ /* 0x002fc8000f8e00ff */
[----:B------:R1:W2:Y:S03]  /*b6c0*/  SYNCS.PHASECHK.TRANS64.TRYWAIT P1, [R6+URZ], R5 ;  /* 0x00000005060075a7 */ /* 0x0002a6000802017f */
[----:B--2---:R-:W-:Y:S05]  /*b6d0*/  @!P1 NANOSLEEP.SYNCS 0x989680 ;  /* 0x009896800000995d */ /* 0x004fea0003900000 */
[----:B------:R-:W2:Y:S02]  /*b6e0*/  @!P1 SYNCS.PHASECHK.TRANS64 P1, [R6+URZ], R5 ;  /* 0x00000005060095a7 */ /* 0x000ea4000802007f */
[----:B--2---:R-:W-:Y:S05]  /*b6f0*/  @!P1 BRA `(.L_x_27) ;  /* 0xfffffffc00ec9947 */ /* 0x004fea000383ffff */
[----:B------:R-:W-:Y:S05]  /*b700*/  BRA `(.L_x_26) ;  /* 0xffffff6000a07947 */ /* 0x000fea000383ffff */
.L_x_200:
[----:B------:R-:W-:Y:S01]  /*b710*/  BSSY B1, `(.L_x_231) ;  /* 0x0000006000017945 */ /* 0x000fe20003800000 */
[----:B------:R-:W-:-:S07]  /*b720*/  IMAD.MOV.U32 R15, RZ, RZ, -0x1 ;  /* 0xffffffffff0f7424 */ /* 0x000fce00078e00ff */
[----:B------:R-:W-:Y:S05]  /*b730*/  WARPSYNC.COLLECTIVE R15, `(.L_x_232) ;  /* 0x000000000f0c7348 */ /* 0x000fea0003c00000 */
[----:B------:R-:W-:Y:S02]  /*b740*/  ELECT P6, UR62, PT ;  /* 0x00000000003e782f */ /* 0x000fe400038c0000 */
[----:B------:R-:W-:Y:S01]  /*b750*/  MOV R14, UR62 ;  /* 0x0000003e000e7c02 */ /* 0x000fe20008000f00 */
[----:B------:R-:W-:Y:S10]  /*b760*/  ENDCOLLECTIVE ;  /* 0x000000000000791b */ /* 0x000ff40003800000 */
.L_x_232:
[----:B------:R-:W-:Y:S05]  /*b770*/  BSYNC B1 ;  /* 0x0000000000017941 */ /* 0x000fea0003800000 */
.L_x_231:
[----:B------:R-:W-:Y:S05]  /*b780*/  BRA `(.L_x_233) ;  /* 0xffffffe800887947 */ /* 0x000fea000383ffff */
.L_x_203:
[----:B0-----:R0:W1:Y:S02]  /*b790*/  SYNCS.PHASECHK.TRANS64.TRYWAIT P0, [R20+URZ+0x80], R7 ;  /* 0x00008007140075a7 */ /* 0x001064000800017f */
[----:B-1----:R-:W-:Y:S05]  /*b7a0*/  @!P0 NANOSLEEP.SYNCS 0x989680 ;  /* 0x009896800000895d */ /* 0x002fea0003900000 */
[----:B------:R-:W1:Y:S02]  /*b7b0*/  @!P0 SYNCS.PHASECHK.TRANS64 P0, [R20+URZ+0x80], R7 ;  /* 0x00008007140085a7 */ /* 0x000e64000800007f */
[----:B-1----:R-:W-:Y:S05]  /*b7c0*/  @!P0 BRA `(.L_x_203) ;  /* 0xfffffffc00f08947 */ /* 0x002fea000383ffff */
[----:B------:R-:W-:Y:S05]  /*b7d0*/  BRA `(.L_x_234) ;  /* 0xffffffe800c07947 */ /* 0x000fea000383ffff */
.L_x_211:
[----:B------:R-:W-:Y:S01]  /*b7e0*/  BSSY B0, `(.L_x_235) ;  /* 0x0000006000007945 */ /* 0x000fe20003800000 */
[----:B------:R-:W-:-:S07]  /*b7f0*/  IMAD.MOV.U32 R15, RZ, RZ, -0x1 ;  /* 0xffffffffff0f7424 */ /* 0x000fce00078e00ff */
[----:B------:R-:W-:Y:S05]  /*b800*/  WARPSYNC.COLLECTIVE R15, `(.L_x_236) ;  /* 0x000000000f0c7348 */ /* 0x000fea0003c00000 */
[----:B------:R-:W-:Y:S02]  /*b810*/  ELECT P6, UR62, PT ;  /* 0x00000000003e782f */ /* 0x000fe400038c0000 */
[----:B------:R-:W-:Y:S01]  /*b820*/  MOV R14, UR62 ;  /* 0x0000003e000e7c02 */ /* 0x000fe20008000f00 */
[----:B------:R-:W-:Y:S10]  /*b830*/  ENDCOLLECTIVE ;  /* 0x000000000000791b */ /* 0x000ff40003800000 */
.L_x_236:
[----:B------:R-:W-:Y:S05]  /*b840*/  BSYNC B0 ;  /* 0x0000000000007941 */ /* 0x000fea0003800000 */
.L_x_235:
[----:B------:R-:W-:Y:S05]  /*b850*/  BRA `(.L_x_237) ;  /* 0xfffffff4001c7947 */ /* 0x000fea000383ffff */
.L_x_215:
[----:B0-----:R0:W1:Y:S02]  /*b860*/  SYNCS.PHASECHK.TRANS64.TRYWAIT P0, [R7+URZ], R4 ;  /* 0x00000004070075a7 */ /* 0x001064000800017f */
[----:B-1----:R-:W-:Y:S05]  /*b870*/  @!P0 NANOSLEEP.SYNCS 0x989680 ;  /* 0x009896800000895d */ /* 0x002fea0003900000 */
[----:B------:R-:W1:Y:S02]  /*b880*/  @!P0 SYNCS.PHASECHK.TRANS64 P0, [R7+URZ], R4 ;  /* 0x00000004070085a7 */ /* 0x000e64000800007f */
[----:B-1----:R-:W-:Y:S05]  /*b890*/  @!P0 BRA `(.L_x_215) ;  /* 0xfffffffc00f08947 */ /* 0x002fea000383ffff */
[----:B------:R-:W-:Y:S05]  /*b8a0*/  BRA `(.L_x_238) ;  /* 0xfffffff4005c7947 */ /* 0x000fea000383ffff */
.L_x_216:
[----:B0-----:R0:W1:Y:S02]  /*b8b0*/  SYNCS.PHASECHK.TRANS64.TRYWAIT P0, [R8+URZ], R5 ;  /* 0x00000005080075a7 */ /* 0x001064000800017f */
[----:B-1----:R-:W-:Y:S05]  /*b8c0*/  @!P0 NANOSLEEP.SYNCS 0x989680 ;  /* 0x009896800000895d */ /* 0x002fea0003900000 */
[----:B------:R-:W1:Y:S02]  /*b8d0*/  @!P0 SYNCS.PHASECHK.TRANS64 P0, [R8+URZ], R5 ;  /* 0x00000005080085a7 */ /* 0x000e64000800007f */
[----:B-1----:R-:W-:Y:S05]  /*b8e0*/  @!P0 BRA `(.L_x_216) ;  /* 0xfffffffc00f08947 */ /* 0x002fea000383ffff */
[----:B------:R-:W-:Y:S05]  /*b8f0*/  BRA `(.L_x_239) ;  /* 0xfffffff4006c7947 */ /* 0x000fea000383ffff */
.L_x_217:
[----:B0-----:R0:W1:Y:S02]  /*b900*/  SYNCS.PHASECHK.TRANS64.TRYWAIT P0, [R9+URZ], R4 ;  /* 0x00000004090075a7 */ /* 0x001064000800017f */
[----:B-1----:R-:W-:Y:S05]  /*b910*/  @!P0 NANOSLEEP.SYNCS 0x989680 ;  /* 0x009896800000895d */ /* 0x002fea0003900000 */
[----:B------:R-:W1:Y:S02]  /*b920*/  @!P0 SYNCS.PHASECHK.TRANS64 P0, [R9+URZ], R4 ;  /* 0x00000004090085a7 */ /* 0x000e64000800007f */
[----:B-1----:R-:W-:Y:S05]  /*b930*/  @!P0 BRA `(.L_x_217) ;  /* 0xfffffffc00f08947 */ /* 0x002fea000383ffff */
[----:B------:R-:W-:Y:S05]  /*b940*/  BRA `(.L_x_240) ;  /* 0xfffffff4007c7947 */ /* 0x000fea000383ffff */
.L_x_218:
[----:B0-----:R0:W1:Y:S02]  /*b950*/  SYNCS.PHASECHK.TRANS64.TRYWAIT P0, [R8+URZ], R5 ;  /* 0x00000005080075a7 */ /* 0x001064000800017f */
[----:B-1----:R-:W-:Y:S05]  /*b960*/  @!P0 NANOSLEEP.SYNCS 0x989680 ;  /* 0x009896800000895d */ /* 0x002fea0003900000 */
[----:B------:R-:W1:Y:S02]  /*b970*/  @!P0 SYNCS.PHASECHK.TRANS64 P0, [R8+URZ], R5 ;  /* 0x00000005080085a7 */ /* 0x000e64000800007f */
[----:B-1----:R-:W-:Y:S05]  /*b980*/  @!P0 BRA `(.L_x_218) ;  /* 0xfffffffc00f08947 */ /* 0x002fea000383ffff */
[----:B------:R-:W-:Y:S05]  /*b990*/  BRA `(.L_x_241) ;  /* 0xfffffff4008c7947 */ /* 0x000fea000383ffff */
.L_x_219:
[----:B0-----:R0:W1:Y:S02]  /*b9a0*/  SYNCS.PHASECHK.TRANS64.TRYWAIT P0, [R9+URZ], R4 ;  /* 0x00000004090075a7 */ /* 0x001064000800017f */
[----:B-1----:R-:W-:Y:S05]  /*b9b0*/  @!P0 NANOSLEEP.SYNCS 0x989680 ;  /* 0x009896800000895d */ /* 0x002fea0003900000 */
[----:B------:R-:W1:Y:S02]  /*b9c0*/  @!P0 SYNCS.PHASECHK.TRANS64 P0, [R9+URZ], R4 ;  /* 0x00000004090085a7 */ /* 0x000e64000800007f */
[----:B-1----:R-:W-:Y:S05]  /*b9d0*/  @!P0 BRA `(.L_x_219) ;  /* 0xfffffffc00f08947 */ /* 0x002fea000383ffff */
[----:B------:R-:W-:Y:S05]  /*b9e0*/  BRA `(.L_x_242) ;  /* 0xfffffff4009c7947 */ /* 0x000fea000383ffff */
.L_x_220:
[----:B0-----:R0:W1:Y:S02]  /*b9f0*/  SYNCS.PHASECHK.TRANS64.TRYWAIT P0, [R8+URZ], R5 ;  /* 0x00000005080075a7 */ /* 0x001064000800017f */
[----:B-1----:R-:W-:Y:S05]  /*ba00*/  @!P0 NANOSLEEP.SYNCS 0x989680 ;  /* 0x009896800000895d */ /* 0x002fea0003900000 */
[----:B------:R-:W1:Y:S02]  /*ba10*/  @!P0 SYNCS.PHASECHK.TRANS64 P0, [R8+URZ], R5 ;  /* 0x00000005080085a7 */ /* 0x000e64000800007f */
[----:B-1----:R-:W-:Y:S05]  /*ba20*/  @!P0 BRA `(.L_x_220) ;  /* 0xfffffffc00f08947 */ /* 0x002fea000383ffff */
[----:B------:R-:W-:Y:S05]  /*ba30*/  BRA `(.L_x_243) ;  /* 0xfffffff400ac7947 */ /* 0x000fea000383ffff */
.L_x_221:
[----:B0-----:R0:W1:Y:S02]  /*ba40*/  SYNCS.PHASECHK.TRANS64.TRYWAIT P0, [R9+URZ], R4 ;  /* 0x00000004090075a7 */ /* 0x001064000800017f */
[----:B-1----:R-:W-:Y:S05]  /*ba50*/  @!P0 NANOSLEEP.SYNCS 0x989680 ;  /* 0x009896800000895d */ /* 0x002fea0003900000 */
[----:B------:R-:W1:Y:S02]  /*ba60*/  @!P0 SYNCS.PHASECHK.TRANS64 P0, [R9+URZ], R4 ;  /* 0x00000004090085a7 */ /* 0x000e64000800007f */
[----:B-1----:R-:W-:Y:S05]  /*ba70*/  @!P0 BRA `(.L_x_221) ;  /* 0xfffffffc00f08947 */ /* 0x002fea000383ffff */
[----:B------:R-:W-:Y:S05]  /*ba80*/  BRA `(.L_x_244) ;  /* 0xfffffff400bc7947 */ /* 0x000fea000383ffff */
.L_x_222:
[----:B0-----:R0:W1:Y:S02]  /*ba90*/  SYNCS.PHASECHK.TRANS64.TRYWAIT P0, [R8+URZ], R5 ;  /* 0x00000005080075a7 */ /* 0x001064000800017f */
[----:B-1----:R-:W-:Y:S05]  /*baa0*/  @!P0 NANOSLEEP.SYNCS 0x989680 ;  /* 0x009896800000895d */ /* 0x002fea0003900000 */
[----:B------:R-:W1:Y:S02]  /*bab0*/  @!P0 SYNCS.PHASECHK.TRANS64 P0, [R8+URZ], R5 ;  /* 0x00000005080085a7 */ /* 0x000e64000800007f */
[----:B-1----:R-:W-:Y:S05]  /*bac0*/  @!P0 BRA `(.L_x_222) ;  /* 0xfffffffc00f08947 */ /* 0x002fea000383ffff */
[----:B------:R-:W-:Y:S05]  /*bad0*/  BRA `(.L_x_245) ;  /* 0xfffffff400cc7947 */ /* 0x000fea000383ffff */
.L_x_223:
[----:B0-----:R0:W1:Y:S02]  /*bae0*/  SYNCS.PHASECHK.TRANS64.TRYWAIT P0, [R9+URZ], R4 ;  /* 0x00000004090075a7 */ /* 0x001064000800017f */
[----:B-1----:R-:W-:Y:S05]  /*baf0*/  @!P0 NANOSLEEP.SYNCS 0x989680 ;  /* 0x009896800000895d */ /* 0x002fea0003900000 */
[----:B------:R-:W1:Y:S02]  /*bb00*/  @!P0 SYNCS.PHASECHK.TRANS64 P0, [R9+URZ], R4 ;  /* 0x00000004090085a7 */ /* 0x000e64000800007f */
[----:B-1----:R-:W-:Y:S05]  /*bb10*/  @!P0 BRA `(.L_x_223) ;  /* 0xfffffffc00f08947 */ /* 0x002fea000383ffff */
[----:B------:R-:W-:Y:S05]  /*bb20*/  BRA `(.L_x_246) ;  /* 0xfffffff400dc7947 */ /* 0x000fea000383ffff */
.L_x_224:
[----:B0-----:R0:W1:Y:S02]  /*bb30*/  SYNCS.PHASECHK.TRANS64.TRYWAIT P0, [R8+URZ], R5 ;  /* 0x00000005080075a7 */ /* 0x001064000800017f */
[----:B-1----:R-:W-:Y:S05]  /*bb40*/  @!P0 NANOSLEEP.SYNCS 0x989680 ;  /* 0x009896800000895d */ /* 0x002fea0003900000 */
[----:B------:R-:W1:Y:S02]  /*bb50*/  @!P0 SYNCS.PHASECHK.TRANS64 P0, [R8+URZ], R5 ;  /* 0x00000005080085a7 */ /* 0x000e64000800007f */
[----:B-1----:R-:W-:Y:S05]  /*bb60*/  @!P0 BRA `(.L_x_224) ;  /* 0xfffffffc00f08947 */ /* 0x002fea000383ffff */
[----:B------:R-:W-:Y:S05]  /*bb70*/  BRA `(.L_x_247) ;  /* 0xfffffff400ec7947 */ /* 0x000fea000383ffff */
.L_x_225:
[----:B0-----:R0:W1:Y:S02]  /*bb80*/  SYNCS.PHASECHK.TRANS64.TRYWAIT P0, [R9+URZ], R4 ;  /* 0x00000004090075a7 */ /* 0x001064000800017f */
[----:B-1----:R-:W-:Y:S05]  /*bb90*/  @!P0 NANOSLEEP.SYNCS 0x989680 ;  /* 0x009896800000895d */ /* 0x002fea0003900000 */
[----:B------:R-:W1:Y:S02]  /*bba0*/  @!P0 SYNCS.PHASECHK.TRANS64 P0, [R9+URZ], R4 ;  /* 0x00000004090085a7 */ /* 0x000e64000800007f */
[----:B-1----:R-:W-:Y:S05]  /*bbb0*/  @!P0 BRA `(.L_x_225) ;  /* 0xfffffffc00f08947 */ /* 0x002fea000383ffff */
[----:B------:R-:W-:Y:S05]  /*bbc0*/  BRA `(.L_x_248) ;  /* 0xfffffff400fc7947 */ /* 0x000fea000383ffff */
.L_x_226:
[----:B0-----:R0:W1:Y:S02]  /*bbd0*/  SYNCS.PHASECHK.TRANS64.TRYWAIT P0, [R8+URZ], R5 ;  /* 0x00000005080075a7 */ /* 0x001064000800017f */
[----:B-1----:R-:W-:Y:S05]  /*bbe0*/  @!P0 NANOSLEEP.SYNCS 0x989680 ;  /* 0x009896800000895d */ /* 0x002fea0003900000 */
[----:B------:R-:W1:Y:S02]  /*bbf0*/  @!P0 SYNCS.PHASECHK.TRANS64 P0, [R8+URZ], R5 ;  /* 0x00000005080085a7 */ /* 0x000e64000800007f */
[----:B-1----:R-:W-:Y:S05]  /*bc00*/  @!P0 BRA `(.L_x_226) ;  /* 0xfffffffc00f08947 */ /* 0x002fea000383ffff */
[----:B------:R-:W-:Y:S05]  /*bc10*/  BRA `(.L_x_249) ;  /* 0xfffffff8000c7947 */ /* 0x000fea000383ffff */
.L_x_227:
[----:B0-----:R0:W1:Y:S02]  /*bc20*/  SYNCS.PHASECHK.TRANS64.TRYWAIT P0, [R9+URZ], R4 ;  /* 0x00000004090075a7 */ /* 0x001064000800017f */
[----:B-1----:R-:W-:Y:S05]  /*bc30*/  @!P0 NANOSLEEP.SYNCS 0x989680 ;  /* 0x009896800000895d */ /* 0x002fea0003900000 */
[----:B------:R-:W1:Y:S02]  /*bc40*/  @!P0 SYNCS.PHASECHK.TRANS64 P0, [R9+URZ], R4 ;  /* 0x00000004090085a7 */ /* 0x000e64000800007f */
[----:B-1----:R-:W-:Y:S05]  /*bc50*/  @!P0 BRA `(.L_x_227) ;  /* 0xfffffffc00f08947 */ /* 0x002fea000383ffff */
[----:B------:R-:W-:Y:S05]  /*bc60*/  BRA `(.L_x_250) ;  /* 0xfffffff8001c7947 */ /* 0x000fea000383ffff */
.L_x_228:
[----:B0-----:R0:W1:Y:S02]  /*bc70*/  SYNCS.PHASECHK.TRANS64.TRYWAIT P0, [R8+URZ], R5 ;  /* 0x00000005080075a7 */ /* 0x001064000800017f */
[----:B-1----:R-:W-:Y:S05]  /*bc80*/  @!P0 NANOSLEEP.SYNCS 0x989680 ;  /* 0x009896800000895d */ /* 0x002fea0003900000 */
[----:B------:R-:W1:Y:S02]  /*bc90*/  @!P0 SYNCS.PHASECHK.TRANS64 P0, [R8+URZ], R5 ;  /* 0x00000005080085a7 */ /* 0x000e64000800007f */
[----:B-1----:R-:W-:Y:S05]  /*bca0*/  @!P0 BRA `(.L_x_228) ;  /* 0xfffffffc00f08947 */ /* 0x002fea000383ffff */
[----:B------:R-:W-:Y:S05]  /*bcb0*/  BRA `(.L_x_251) ;  /* 0xfffffff8002c7947 */ /* 0x000fea000383ffff */
.L_x_229:
[----:B-1----:R1:W2:Y:S02]  /*bcc0*/  SYNCS.PHASECHK.TRANS64.TRYWAIT P0, [R11+URZ], R6 ;  /* 0x000000060b0075a7 */ /* 0x0022a4000800017f */
[----:B--2---:R-:W-:Y:S05]  /*bcd0*/  @!P0 NANOSLEEP.SYNCS 0x989680 ;  /* 0x009896800000895d */ /* 0x004fea0003900000 */
[----:B------:R-:W2:Y:S02]  /*bce0*/  @!P0 SYNCS.PHASECHK.TRANS64 P0, [R11+URZ], R6 ;  /* 0x000000060b0085a7 */ /* 0x000ea4000800007f */
[----:B--2---:R-:W-:Y:S05]  /*bcf0*/  @!P0 BRA `(.L_x_229) ;  /* 0xfffffffc00f08947 */ /* 0x004fea000383ffff */
[----:B------:R-:W-:Y:S05]  /*bd00*/  BRA `(.L_x_252) ;  /* 0xfffffff800347947 */ /* 0x000fea000383ffff */
.L_x_253:
[----:B------:R-:W-:-:S00]  /*bd10*/  BRA `(.L_x_253) ;  /* 0xfffffffc00fc7947 */ /* 0x000fc0000383ffff */
[----:B------:R-:W-:-:S00]  /*bd20*/  NOP ;  /* 0x0000000000007918 */ /* 0x000fc00000000000 */
        /* <DEDUP_REMOVED lines=13> */
.L_x_254:


//--------------------- .nv.global.init           --------------------------
	.section	.nv.global.init,"aw",@progbits
.nv.global.init:
	.type		$str$22,@object
	.size		$str$22,($str$23 - $str$22)
$str$22:
        /*0000*/ 	.byte	0x6b, 0x5f, 0x74, 0x69, 0x6c, 0x65, 0x5f, 0x63, 0x6f, 0x75, 0x6e, 0x74, 0x20, 0x3e, 0x3d, 0x20
        /*0010*/ 	.byte	0x31, 0x00
	.type		$str$23,@object
	.size		$str$23,(__unnamed_1 - $str$23)
$str$23:
        /*0012*/ 	.byte	0x2f, 0x74, 0x6d, 0x70, 0x2f, 0x63, 0x75, 0x74, 0x6c, 0x61, 0x73, 0x73, 0x5f, 0x73, 0x77, 0x65
        /*0022*/ 	.byte	0x65, 0x70, 0x5f, 0x73, 0x72, 0x63, 0x2f, 0x69, 0x6e, 0x63, 0x6c, 0x75, 0x64, 0x65, 0x2f, 0x63
        /*0032*/ 	.byte	0x75, 0x74, 0x6c, 0x61, 0x73, 0x73, 0x2f, 0x67, 0x65, 0x6d, 0x6d, 0x2f, 0x63, 0x6f, 0x6c, 0x6c
        /*0042*/ 	.byte	0x65, 0x63, 0x74, 0x69, 0x76, 0x65, 0x2f, 0x73, 0x6d, 0x39, 0x30, 0x5f, 0x6d, 0x6d, 0x61, 0x5f
        /*0052*/ 	.byte	0x74, 0x6d, 0x61, 0x5f, 0x67, 0x6d, 0x6d, 0x61, 0x5f, 0x73, 0x73, 0x5f, 0x77, 0x61, 0x72, 0x70
        /*0062*/ 	.byte	0x73, 0x70, 0x65, 0x63, 0x69, 0x61, 0x6c, 0x69, 0x7a, 0x65, 0x64, 0x2e, 0x68, 0x70, 0x70, 0x00
	.type		__unnamed_1,@object
	.size		__unnamed_1,(.L_0 - __unnamed_1)
__unnamed_1:
        /*0072*/ 	.byte	0x76, 0x6f, 0x69, 0x64, 0x20, 0x63, 0x75, 0x74, 0x6c, 0x61, 0x73, 0x73, 0x3a, 0x3a, 0x67, 0x65
        /* <DEDUP_REMOVED lines=180> */
        /*0bc2*/ 	.byte	0x74, 0x79, 0x5d, 0x00
.L_0:


//--------------------- .nv.shared._ZN7cutlass13device_kernelINS_4gemm6kernel13GemmUniversalIN4cute5tupleIJiiiiEEENS1_10collective13CollectiveMmaINS1_34MainloopSm90TmaGmmaWarpSpecializedILi16ENS5_IJNS4_1CILi2EEENSA_ILi1EEESC_EEENS1_35KernelTmaWarpSpecializedCooperativeEEENS5_IJNSA_ILi384EEENSA_ILi64EEENSA_ILi16EEEEEENS_6half_tENS5_IJlSC_lEEESK_SL_NS4_8TiledMMAINS4_8MMA_AtomIJNS4_4SM904GMMA25MMA_64x64x16_F32F16F16_SSILNSP_5MajorE0ELSR_0ELNSP_7ScaleInE1ELSS_1EEEEEENS4_6LayoutISD_NS5_IJSC_NSA_ILi0EEESW_EEEEENS5_IJNS4_10UnderscoreESZ_SZ_EEEEENS4_13SM90_TMA_LOADENS4_14ComposedLayoutINS4_7SwizzleILi1ELi4ELi3EEENS4_18smem_ptr_flag_bitsILi16EEENSV_INS5_IJNSA_ILi8EEESI_EEENS5_IJSI_SC_EEEEEEEvNS4_8identityENS4_23SM90_TMA_LOAD_MULTICASTES1C_vS1D_EENS_8epilogue10collective6detail29Sm90TmaWarpSpecializedAdapterINS1H_15DefaultEpilogueISK_SL_SL_NS1G_6thread17LinearCombinationISK_Li1EffLNS1L_9ScaleType4KindE0ELNS_15FloatRoundStyleE2ESK_EENS1_15EpilogueDefaultEEEEEvvEEEEvNT_6ParamsE --------------------------
	.section	.nv.shared._ZN7cutlass13device_kernelINS_4gemm6kernel13GemmUniversalIN4cute5tupleIJiiiiEEENS1_10collective13CollectiveMmaINS1_34MainloopSm90TmaGmmaWarpSpecializedILi16ENS5_IJNS4_1CILi2EEENSA_ILi1EEESC_EEENS1_35KernelTmaWarpSpecializedCooperativeEEENS5_IJNSA_ILi384EEENSA_ILi64EEENSA_ILi16EEEEEENS_6half_tENS5_IJlSC_lEEESK_SL_NS4_8TiledMMAINS4_8MMA_AtomIJNS4_4SM904GMMA25MMA_64x64x16_F32F16F16_SSILNSP_5MajorE0ELSR_0ELNSP_7ScaleInE1ELSS_1EEEEEENS4_6LayoutISD_NS5_IJSC_NSA_ILi0EEESW_EEEEENS5_IJNS4_10UnderscoreESZ_SZ_EEEEENS4_13SM90_TMA_LOADENS4_14ComposedLayoutINS4_7SwizzleILi1ELi4ELi3EEENS4_18smem_ptr_flag_bitsILi16EEENSV_INS5_IJNSA_ILi8EEESI_EEENS5_IJSI_SC_EEEEEEEvNS4_8identityENS4_23SM90_TMA_LOAD_MULTICASTES1C_vS1D_EENS_8epilogue10collective6detail29Sm90TmaWarpSpecializedAdapterINS1H_15DefaultEpilogueISK_SL_SL_NS1G_6thread17LinearCombinationISK_Li1EffLNS1L_9ScaleType4KindE0ELNS_15FloatRoundStyleE2ESK_EENS1_15EpilogueDefaultEEEEEvvEEEEvNT_6ParamsE,"aw",@nobits
	.sectionflags	@""
	.align	16
	.zero		1024


//--------------------- .nv.shared.reserved.0     --------------------------
	.section	.nv.shared.reserved.0,"aw",@nobits
	.weak		__nv_reservedSMEM_offset_0_alias
	.size		__nv_reservedSMEM_offset_0_alias, 0, 0
	.other		__nv_reservedSMEM_offset_0_alias,@"STO_CUDA_RESERVED_SHARED STV_DEFAULT"
__nv_reservedSMEM_offset_0_alias:
	.zero		0


//--------------------- .nv.global                --------------------------
	.section	.nv.global,"aw",@nobits
.nv.global:
	.type		_ZN40_INTERNAL_f638d26e_4_k_cu_73f87353_135274cute1_E,@object
	.size		_ZN40_INTERNAL_f638d26e_4_k_cu_73f87353_135274cute1_E,(_ZN40_INTERNAL_f638d26e_4_k_cu_73f87353_135274cuda3std3__45__cpo6cbeginE - _ZN40_INTERNAL_f638d26e_4_k_cu_73f87353_135274cute1_E)
_ZN40_INTERNAL_f638d26e_4_k_cu_73f87353_135274cute1_E:
	.zero		1
	.type		_ZN40_INTERNAL_f638d26e_4_k_cu_73f87353_135274cuda3std3__45__cpo6cbeginE,@object
	.size		_ZN40_INTERNAL_f638d26e_4_k_cu_73f87353_135274cuda3std3__45__cpo6cbeginE,(_ZN40_INTERNAL_f638d26e_4_k_cu_73f87353_135274cuda3std3__48in_placeE - _ZN40_INTERNAL_f638d26e_4_k_cu_73f87353_135274cuda3std3__45__cpo6cbeginE)
_ZN40_INTERNAL_f638d26e_4_k_cu_73f87353_135274cuda3std3__45__cpo6cbeginE:
	.zero		1
	.type		_ZN40_INTERNAL_f638d26e_4_k_cu_73f87353_135274cuda3std3__48in_placeE,@object
	.size		_ZN40_INTERNAL_f638d26e_4_k_cu_73f87353_135274cuda3std3__48in_placeE,(_ZN40_INTERNAL_f638d26e_4_k_cu_73f87353_135274cuda3std6ranges3__45__cpo9iter_moveE - _ZN40_INTERNAL_f638d26e_4_k_cu_73f87353_135274cuda3std3__48in_placeE)
_ZN40_INTERNAL_f638d26e_4_k_cu_73f87353_135274cuda3std3__48in_placeE:
	.zero		1
	.type		_ZN40_INTERNAL_f638d26e_4_k_cu_73f87353_135274cuda3std6ranges3__45__cpo9iter_moveE,@object
	.size		_ZN40_INTERNAL_f638d26e_4_k_cu_73f87353_135274cuda3std6ranges3__45__cpo9iter_moveE,(_ZN40_INTERNAL_f638d26e_4_k_cu_73f87353_135274cuda3std3__45__cpo5beginE - _ZN40_INTERNAL_f638d26e_4_k_cu_73f87353_135274cuda3std6ranges3__45__cpo9iter_moveE)
_ZN40_INTERNAL_f638d26e_4_k_cu_73f87353_135274cuda3std6ranges3__45__cpo9iter_moveE:
	.zero		1
	.type		_ZN40_INTERNAL_f638d26e_4_k_cu_73f87353_135274cuda3std3__45__cpo5beginE,@object
	.size		_ZN40_INTERNAL_f638d26e_4_k_cu_73f87353_135274cuda3std3__45__cpo5beginE,(_ZN40_INTERNAL_f638d26e_4_k_cu_73f87353_135274cuda3std3__442_GLOBAL__N__f638d26e_4_k_cu_73f87353_135276ignoreE - _ZN40_INTERNAL_f638d26e_4_k_cu_73f87353_135274cuda3std3__45__cpo5beginE)
_ZN40_INTERNAL_f638d26e_4_k_cu_73f87353_135274cuda3std3__45__cpo5beginE:
	.zero		1
	.type		_ZN40_INTERNAL_f638d26e_4_k_cu_73f87353_135274cuda3std3__442_GLOBAL__N__f638d26e_4_k_cu_73f87353_135276ignoreE,@object
	.size		_ZN40_INTERNAL_f638d26e_4_k_cu_73f87353_135274cuda3std3__442_GLOBAL__N__f638d26e_4_k_cu_73f87353_135276ignoreE,(_ZN40_INTERNAL_f638d26e_4_k_cu_73f87353_135274cute7productE - _ZN40_INTERNAL_f638d26e_4_k_cu_73f87353_135274cuda3std3__442_GLOBAL__N__f638d26e_4_k_cu_73f87353_135276ignoreE)
_ZN40_INTERNAL_f638d26e_4_k_cu_73f87353_135274cuda3std3__442_GLOBAL__N__f638d26e_4_k_cu_73f87353_135276ignoreE:
	.zero		1
	.type		_ZN40_INTERNAL_f638d26e_4_k_cu_73f87353_135274cute7productE,@object
	.size		_ZN40_INTERNAL_f638d26e_4_k_cu_73f87353_135274cute7productE,(_ZN40_INTERNAL_f638d26e_4_k_cu_73f87353_135274cuda3std3__45__cpo3endE - _ZN40_INTERNAL_f638d26e_4_k_cu_73f87353_135274cute7productE)
_ZN40_INTERNAL_f638d26e_4_k_cu_73f87353_135274cute7productE:
	.zero		1
	.type		_ZN40_INTERNAL_f638d26e_4_k_cu_73f87353_135274cuda3std3__45__cpo3endE,@object
	.size		_ZN40_INTERNAL_f638d26e_4_k_cu_73f87353_135274cuda3std3__45__cpo3endE,(_ZN40_INTERNAL_f638d26e_4_k_cu_73f87353_135274cuda3std3__419piecewise_constructE - _ZN40_INTERNAL_f638d26e_4_k_cu_73f87353_135274cuda3std3__45__cpo3endE)
_ZN40_INTERNAL_f638d26e_4_k_cu_73f87353_135274cuda3std3__45__cpo3endE:
	.zero		1
	.type		_ZN40_INTERNAL_f638d26e_4_k_cu_73f87353_135274cuda3std3__419piecewise_constructE,@object
	.size		_ZN40_INTERNAL_f638d26e_4_k_cu_73f87353_135274cuda3std3__419piecewise_constructE,(_ZN40_INTERNAL_f638d26e_4_k_cu_73f87353_135274cuda3std3__45__cpo4cendE - _ZN40_INTERNAL_f638d26e_4_k_cu_73f87353_135274cuda3std3__419piecewise_constructE)
_ZN40_INTERNAL_f638d26e_4_k_cu_73f87353_135274cuda3std3__419piecewise_constructE:
	.zero		1
	.type		_ZN40_INTERNAL_f638d26e_4_k_cu_73f87353_135274cuda3std3__45__cpo4cendE,@object
	.size		_ZN40_INTERNAL_f638d26e_4_k_cu_73f87353_135274cuda3std3__45__cpo4cendE,(_ZN40_INTERNAL_f638d26e_4_k_cu_73f87353_135274cuda3std6ranges3__45__cpo4swapE - _ZN40_INTERNAL_f638d26e_4_k_cu_73f87353_135274cuda3std3__45__cpo4cendE)
_ZN40_INTERNAL_f638d26e_4_k_cu_73f87353_135274cuda3std3__45__cpo4cendE:
	.zero		1
	.type		_ZN40_INTERNAL_f638d26e_4_k_cu_73f87353_135274cuda3std6ranges3__45__cpo4swapE,@object
	.size		_ZN40_INTERNAL_f638d26e_4_k_cu_73f87353_135274cuda3std6ranges3__45__cpo4swapE,(.L_8 - _ZN40_INTERNAL_f638d26e_4_k_cu_73f87353_135274cuda3std6ranges3__45__cpo4swapE)
_ZN40_INTERNAL_f638d26e_4_k_cu_73f87353_135274cuda3std6ranges3__45__cpo4swapE:
	.zero		1
.L_8:


//--------------------- .nv.constant0._ZN7cutlass13device_kernelINS_4gemm6kernel13GemmUniversalIN4cute5tupleIJiiiiEEENS1_10collective13CollectiveMmaINS1_34MainloopSm90TmaGmmaWarpSpecializedILi16ENS5_IJNS4_1CILi2EEENSA_ILi1EEESC_EEENS1_35KernelTmaWarpSpecializedCooperativeEEENS5_IJNSA_ILi384EEENSA_ILi64EEENSA_ILi16EEEEEENS_6half_tENS5_IJlSC_lEEESK_SL_NS4_8TiledMMAINS4_8MMA_AtomIJNS4_4SM904GMMA25MMA_64x64x16_F32F16F16_SSILNSP_5MajorE0ELSR_0ELNSP_7ScaleInE1ELSS_1EEEEEENS4_6LayoutISD_NS5_IJSC_NSA_ILi0EEESW_EEEEENS5_IJNS4_10UnderscoreESZ_SZ_EEEEENS4_13SM90_TMA_LOADENS4_14ComposedLayoutINS4_7SwizzleILi1ELi4ELi3EEENS4_18smem_ptr_flag_bitsILi16EEENSV_INS5_IJNSA_ILi8EEESI_EEENS5_IJSI_SC_EEEEEEEvNS4_8identityENS4_23SM90_TMA_LOAD_MULTICASTES1C_vS1D_EENS_8epilogue10collective6detail29Sm90TmaWarpSpecializedAdapterINS1H_15DefaultEpilogueISK_SL_SL_NS1G_6thread17LinearCombinationISK_Li1EffLNS1L_9ScaleType4KindE0ELNS_15FloatRoundStyleE2ESK_EENS1_15EpilogueDefaultEEEEEvvEEEEvNT_6ParamsE --------------------------
	.section	.nv.constant0._ZN7cutlass13device_kernelINS_4gemm6kernel13GemmUniversalIN4cute5tupleIJiiiiEEENS1_10collective13CollectiveMmaINS1_34MainloopSm90TmaGmmaWarpSpecializedILi16ENS5_IJNS4_1CILi2EEENSA_ILi1EEESC_EEENS1_35KernelTmaWarpSpecializedCooperativeEEENS5_IJNSA_ILi384EEENSA_ILi64EEENSA_ILi16EEEEEENS_6half_tENS5_IJlSC_lEEESK_SL_NS4_8TiledMMAINS4_8MMA_AtomIJNS4_4SM904GMMA25MMA_64x64x16_F32F16F16_SSILNSP_5MajorE0ELSR_0ELNSP_7ScaleInE1ELSS_1EEEEEENS4_6LayoutISD_NS5_IJSC_NSA_ILi0EEESW_EEEEENS5_IJNS4_10UnderscoreESZ_SZ_EEEEENS4_13SM90_TMA_LOADENS4_14ComposedLayoutINS4_7SwizzleILi1ELi4ELi3EEENS4_18smem_ptr_flag_bitsILi16EEENSV_INS5_IJNSA_ILi8EEESI_EEENS5_IJSI_SC_EEEEEEEvNS4_8identityENS4_23SM90_TMA_LOAD_MULTICASTES1C_vS1D_EENS_8epilogue10collective6detail29Sm90TmaWarpSpecializedAdapterINS1H_15DefaultEpilogueISK_SL_SL_NS1G_6thread17LinearCombinationISK_Li1EffLNS1L_9ScaleType4KindE0ELNS_15FloatRoundStyleE2ESK_EENS1_15EpilogueDefaultEEEEEvvEEEEvNT_6ParamsE,"a",@progbits
	.sectionflags	@""
	.align	4
.nv.constant0._ZN7cutlass13device_kernelINS_4gemm6kernel13GemmUniversalIN4cute5tupleIJiiiiEEENS1_10collective13CollectiveMmaINS1_34MainloopSm90TmaGmmaWarpSpecializedILi16ENS5_IJNS4_1CILi2EEENSA_ILi1EEESC_EEENS1_35KernelTmaWarpSpecializedCooperativeEEENS5_IJNSA_ILi384EEENSA_ILi64EEENSA_ILi16EEEEEENS_6half_tENS5_IJlSC_lEEESK_SL_NS4_8TiledMMAINS4_8MMA_AtomIJNS4_4SM904GMMA25MMA_64x64x16_F32F16F16_SSILNSP_5MajorE0ELSR_0ELNSP_7ScaleInE1ELSS_1EEEEEENS4_6LayoutISD_NS5_IJSC_NSA_ILi0EEESW_EEEEENS5_IJNS4_10UnderscoreESZ_SZ_EEEEENS4_13SM90_TMA_LOADENS4_14ComposedLayoutINS4_7SwizzleILi1ELi4ELi3EEENS4_18smem_ptr_flag_bitsILi16EEENSV_INS5_IJNSA_ILi8EEESI_EEENS5_IJSI_SC_EEEEEEEvNS4_8identityENS4_23SM90_TMA_LOAD_MULTICASTES1C_vS1D_EENS_8epilogue10collective6detail29Sm90TmaWarpSpecializedAdapterINS1H_15DefaultEpilogueISK_SL_SL_NS1G_6thread17LinearCombinationISK_Li1EffLNS1L_9ScaleType4KindE0ELNS_15FloatRoundStyleE2ESK_EENS1_15EpilogueDefaultEEEEEvvEEEEvNT_6ParamsE:
	.zero		1664


//--------------------- SYMBOLS --------------------------

	.type		.nv.reservedSmem.offset0,@object
	.size		.nv.reservedSmem.offset0,0x4
	.type		__assertfail,@function
